	.target	sm_90a

	.elftype	@"ET_EXEC"


//--------------------- .note.nv.tkinfo           --------------------------
	.section	.note.nv.tkinfo,"",@"SHT_NOTE"
	.sectionflags	@"SHF_NOTE_NV_TKINFO"
	.tkinfo
        /*0018*/ 	.word	0x00000002
        /*0030*/ 	.string	""
        /*0030*/ 	.string	"ptxas"
        /*0030*/ 	.string	"Cuda compilation tools, release 13.0, V13.0.88"
        /*0030*/ 	.string	"Build cuda_13.0.r13.0/compiler.36424714_0"
        /*0030*/ 	.string	"-arch sm_90a -m 64 "



//--------------------- .note.nv.cuinfo           --------------------------
	.section	.note.nv.cuinfo,"",@"SHT_NOTE"
	.sectionflags	@"SHF_NOTE_NV_CUINFO"
        /*0018*/ 	.short	0x0002
        /*001a*/ 	.short	0x005a
        /*001c*/ 	.short	0x0082
	.zero		2


//--------------------- .nv.info                  --------------------------
	.section	.nv.info,"",@"SHT_CUDA_INFO"
	.align	4


	//----- nvinfo : EIATTR_REGCOUNT
	.align		4
        /*0000*/ 	.byte	0x04, 0x2f
        /*0002*/ 	.short	(.L_16 - .L_15)
	.align		4
.L_15:
        /*0004*/ 	.word	index@(_ZN7cutlass13device_kernelINS_4gemm6kernel13GemmUniversalIN4cute5tupleIJiiiiEEENS1_10collective13CollectiveMmaINS1_39MainloopSm90TmaGmmaRmemAWarpSpecializedILi4ENS5_IJNS4_1CILi1EEESB_SB_EEENS1_35KernelTmaWarpSpecializedCooperativeEEENS5_IJNSA_ILi128EEENSA_ILi256EEESF_EEENS_12float_e5m2_tENS5_IJlSB_lEEESI_NS5_IJSB_llEEENS4_8TiledMMAINS4_8MMA_AtomIJNS4_4SM904GMMA31MMA_64x256x32_F32E5M2E5M2_RS_TNILNSO_7ScaleInE1ELSQ_1EEEEEENS4_6LayoutINS5_IJNSA_ILi2EEESB_SB_EEENS5_IJSB_NSA_ILi0EEESW_EEEEENS5_IJNS4_10UnderscoreESZ_SZ_EEEEENS4_13SM90_TMA_LOADENS4_14ComposedLayoutINS4_7SwizzleILi3ELi4ELi3EEENS4_18smem_ptr_flag_bitsILi8EEENST_INS5_IJNSA_ILi8EEESF_EEENS5_IJSF_SB_EEEEEEEvNS4_8identityES12_NS13_IS15_S17_NST_INS5_IJSF_S18_EEENS5_IJSB_SF_EEEEEEENS4_9Copy_AtomIJNS4_39AutoVectorizingCopyWithAssumedAlignmentILi128EEESI_EEES1D_EENS_8epilogue10collective6detail29Sm90TmaWarpSpecializedAdapterINS1O_15DefaultEpilogueISI_SJ_SJ_NS1N_6thread17LinearCombinationISI_Li1EffLNS1S_9ScaleType4KindE0ELNS_15FloatRoundStyleE2ESI_EENS1_15EpilogueDefaultEEEEEvvEEEEvNT_6ParamsE)
        /*0008*/ 	.word	0x000000a8


	//----- nvinfo : EIATTR_FRAME_SIZE
	.align		4
.L_16:
        /*000c*/ 	.byte	0x04, 0x11
        /*000e*/ 	.short	(.L_18 - .L_17)
	.align		4
.L_17:
        /*0010*/ 	.word	index@(_ZN7cutlass13device_kernelINS_4gemm6kernel13GemmUniversalIN4cute5tupleIJiiiiEEENS1_10collective13CollectiveMmaINS1_39MainloopSm90TmaGmmaRmemAWarpSpecializedILi4ENS5_IJNS4_1CILi1EEESB_SB_EEENS1_35KernelTmaWarpSpecializedCooperativeEEENS5_IJNSA_ILi128EEENSA_ILi256EEESF_EEENS_12float_e5m2_tENS5_IJlSB_lEEESI_NS5_IJSB_llEEENS4_8TiledMMAINS4_8MMA_AtomIJNS4_4SM904GMMA31MMA_64x256x32_F32E5M2E5M2_RS_TNILNSO_7ScaleInE1ELSQ_1EEEEEENS4_6LayoutINS5_IJNSA_ILi2EEESB_SB_EEENS5_IJSB_NSA_ILi0EEESW_EEEEENS5_IJNS4_10UnderscoreESZ_SZ_EEEEENS4_13SM90_TMA_LOADENS4_14ComposedLayoutINS4_7SwizzleILi3ELi4ELi3EEENS4_18smem_ptr_flag_bitsILi8EEENST_INS5_IJNSA_ILi8EEESF_EEENS5_IJSF_SB_EEEEEEEvNS4_8identityES12_NS13_IS15_S17_NST_INS5_IJSF_S18_EEENS5_IJSB_SF_EEEEEEENS4_9Copy_AtomIJNS4_39AutoVectorizingCopyWithAssumedAlignmentILi128EEESI_EEES1D_EENS_8epilogue10collective6detail29Sm90TmaWarpSpecializedAdapterINS1O_15DefaultEpilogueISI_SJ_SJ_NS1N_6thread17LinearCombinationISI_Li1EffLNS1S_9ScaleType4KindE0ELNS_15FloatRoundStyleE2ESI_EENS1_15EpilogueDefaultEEEEEvvEEEEvNT_6ParamsE)
        /*0014*/ 	.word	0x00000000


	//----- nvinfo : EIATTR_MIN_STACK_SIZE
	.align		4
.L_18:
        /*0018*/ 	.byte	0x04, 0x12
        /*001a*/ 	.short	(.L_20 - .L_19)
	.align		4
.L_19:
        /*001c*/ 	.word	index@(_ZN7cutlass13device_kernelINS_4gemm6kernel13GemmUniversalIN4cute5tupleIJiiiiEEENS1_10collective13CollectiveMmaINS1_39MainloopSm90TmaGmmaRmemAWarpSpecializedILi4ENS5_IJNS4_1CILi1EEESB_SB_EEENS1_35KernelTmaWarpSpecializedCooperativeEEENS5_IJNSA_ILi128EEENSA_ILi256EEESF_EEENS_12float_e5m2_tENS5_IJlSB_lEEESI_NS5_IJSB_llEEENS4_8TiledMMAINS4_8MMA_AtomIJNS4_4SM904GMMA31MMA_64x256x32_F32E5M2E5M2_RS_TNILNSO_7ScaleInE1ELSQ_1EEEEEENS4_6LayoutINS5_IJNSA_ILi2EEESB_SB_EEENS5_IJSB_NSA_ILi0EEESW_EEEEENS5_IJNS4_10UnderscoreESZ_SZ_EEEEENS4_13SM90_TMA_LOADENS4_14ComposedLayoutINS4_7SwizzleILi3ELi4ELi3EEENS4_18smem_ptr_flag_bitsILi8EEENST_INS5_IJNSA_ILi8EEESF_EEENS5_IJSF_SB_EEEEEEEvNS4_8identityES12_NS13_IS15_S17_NST_INS5_IJSF_S18_EEENS5_IJSB_SF_EEEEEEENS4_9Copy_AtomIJNS4_39AutoVectorizingCopyWithAssumedAlignmentILi128EEESI_EEES1D_EENS_8epilogue10collective6detail29Sm90TmaWarpSpecializedAdapterINS1O_15DefaultEpilogueISI_SJ_SJ_NS1N_6thread17LinearCombinationISI_Li1EffLNS1S_9ScaleType4KindE0ELNS_15FloatRoundStyleE2ESI_EENS1_15EpilogueDefaultEEEEEvvEEEEvNT_6ParamsE)
        /*0020*/ 	.word	0x00000000
.L_20:


//--------------------- .nv.compat                --------------------------
	.section	.nv.compat,"",@"SHT_CUDA_COMPAT_INFO"
	.align	4
        /*0000*/ 	.byte	0x02, 0x09, 0x01, 0x00, 0x02, 0x02, 0x04, 0x00, 0x02, 0x05, 0x05, 0x00, 0x03, 0x07, 0x01, 0x01
        /*0010*/ 	.byte	0x02, 0x03, 0x01, 0x00, 0x02, 0x06, 0x01, 0x00, 0x04, 0x0b, 0x08, 0x00, 0x00, 0x00, 0x00, 0x00
        /*0020*/ 	.byte	0x00, 0x00, 0x00, 0x00


//--------------------- .nv.info._ZN7cutlass13device_kernelINS_4gemm6kernel13GemmUniversalIN4cute5tupleIJiiiiEEENS1_10collective13CollectiveMmaINS1_39MainloopSm90TmaGmmaRmemAWarpSpecializedILi4ENS5_IJNS4_1CILi1EEESB_SB_EEENS1_35KernelTmaWarpSpecializedCooperativeEEENS5_IJNSA_ILi128EEENSA_ILi256EEESF_EEENS_12float_e5m2_tENS5_IJlSB_lEEESI_NS5_IJSB_llEEENS4_8TiledMMAINS4_8MMA_AtomIJNS4_4SM904GMMA31MMA_64x256x32_F32E5M2E5M2_RS_TNILNSO_7ScaleInE1ELSQ_1EEEEEENS4_6LayoutINS5_IJNSA_ILi2EEESB_SB_EEENS5_IJSB_NSA_ILi0EEESW_EEEEENS5_IJNS4_10UnderscoreESZ_SZ_EEEEENS4_13SM90_TMA_LOADENS4_14ComposedLayoutINS4_7SwizzleILi3ELi4ELi3EEENS4_18smem_ptr_flag_bitsILi8EEENST_INS5_IJNSA_ILi8EEESF_EEENS5_IJSF_SB_EEEEEEEvNS4_8identityES12_NS13_IS15_S17_NST_INS5_IJSF_S18_EEENS5_IJSB_SF_EEEEEEENS4_9Copy_AtomIJNS4_39AutoVectorizingCopyWithAssumedAlignmentILi128EEESI_EEES1D_EENS_8epilogue10collective6detail29Sm90TmaWarpSpecializedAdapterINS1O_15DefaultEpilogueISI_SJ_SJ_NS1N_6thread17LinearCombinationISI_Li1EffLNS1S_9ScaleType4KindE0ELNS_15FloatRoundStyleE2ESI_EENS1_15EpilogueDefaultEEEEEvvEEEEvNT_6ParamsE --------------------------
	.section	.nv.info._ZN7cutlass13device_kernelINS_4gemm6kernel13GemmUniversalIN4cute5tupleIJiiiiEEENS1_10collective13CollectiveMmaINS1_39MainloopSm90TmaGmmaRmemAWarpSpecializedILi4ENS5_IJNS4_1CILi1EEESB_SB_EEENS1_35KernelTmaWarpSpecializedCooperativeEEENS5_IJNSA_ILi128EEENSA_ILi256EEESF_EEENS_12float_e5m2_tENS5_IJlSB_lEEESI_NS5_IJSB_llEEENS4_8TiledMMAINS4_8MMA_AtomIJNS4_4SM904GMMA31MMA_64x256x32_F32E5M2E5M2_RS_TNILNSO_7ScaleInE1ELSQ_1EEEEEENS4_6LayoutINS5_IJNSA_ILi2EEESB_SB_EEENS5_IJSB_NSA_ILi0EEESW_EEEEENS5_IJNS4_10UnderscoreESZ_SZ_EEEEENS4_13SM90_TMA_LOADENS4_14ComposedLayoutINS4_7SwizzleILi3ELi4ELi3EEENS4_18smem_ptr_flag_bitsILi8EEENST_INS5_IJNSA_ILi8EEESF_EEENS5_IJSF_SB_EEEEEEEvNS4_8identityES12_NS13_IS15_S17_NST_INS5_IJSF_S18_EEENS5_IJSB_SF_EEEEEEENS4_9Copy_AtomIJNS4_39AutoVectorizingCopyWithAssumedAlignmentILi128EEESI_EEES1D_EENS_8epilogue10collective6detail29Sm90TmaWarpSpecializedAdapterINS1O_15DefaultEpilogueISI_SJ_SJ_NS1N_6thread17LinearCombinationISI_Li1EffLNS1S_9ScaleType4KindE0ELNS_15FloatRoundStyleE2ESI_EENS1_15EpilogueDefaultEEEEEvvEEEEvNT_6ParamsE,"",@"SHT_CUDA_INFO"
	.sectionflags	@""
	.align	4


	//----- nvinfo : EIATTR_CUDA_API_VERSION
	.align		4
        /*0000*/ 	.byte	0x04, 0x37
        /*0002*/ 	.short	(.L_22 - .L_21)
.L_21:
        /*0004*/ 	.word	0x00000082


	//----- nvinfo : EIATTR_KPARAM_INFO
	.align		4
.L_22:
        /*0008*/ 	.byte	0x04, 0x17
        /*000a*/ 	.short	(.L_24 - .L_23)
.L_23:
        /*000c*/ 	.word	0x00000000
        /*0010*/ 	.short	0x0000
        /*0012*/ 	.short	0x0070
        /*0014*/ 	.byte	0x00, 0xf0, 0x01, 0x10


	//----- nvinfo : EIATTR_SPARSE_MMA_MASK
	.align		4
.L_24:
        /*0018*/ 	.byte	0x03, 0x50
        /*001a*/ 	.short	0x0000


	//----- nvinfo : EIATTR_MAXREG_COUNT
	.align		4
        /*001c*/ 	.byte	0x03, 0x1b
        /*001e*/ 	.short	0x00a8


	//----- nvinfo : EIATTR_NUM_BARRIERS
	.align		4
        /*0020*/ 	.byte	0x02, 0x4c
        /*0022*/ 	.byte	0x01
	.zero		1


	//----- nvinfo : EIATTR_EXTERNS
	.align		4
        /*0024*/ 	.byte	0x04, 0x0f
        /*0026*/ 	.short	(.L_26 - .L_25)


	//   ....[0]....
	.align		4
.L_25:
        /*0028*/ 	.word	index@(__assertfail)


	//----- nvinfo : EIATTR_MERCURY_ISA_VERSION
	.align		4
.L_26:
        /*002c*/ 	.byte	0x03, 0x5f
        /*002e*/ 	.short	0x0101


	//----- nvinfo : EIATTR_INT_WARP_WIDE_INSTR_OFFSETS
	.align		4
        /*0030*/ 	.byte	0x04, 0x31
        /*0032*/ 	.short	(.L_28 - .L_27)


	//   ....[0]....
.L_27:
        /*0034*/ 	.word	0x000003b0


	//   ....[1]....
        /*0038*/ 	.word	0x000003e0


	//   ....[2]....
        /*003c*/ 	.word	0x000004c0


	//----- nvinfo : EIATTR_COOP_GROUP_MASK_REGIDS
	.align		4
.L_28:
        /*0040*/ 	.byte	0x04, 0x29
        /*0042*/ 	.short	(.L_30 - .L_29)


	//   ....[0]....
.L_29:
        /*0044*/ 	.word	0xffffffff


	//   ....[1]....
        /*0048*/ 	.word	0xffffffff


	//   ....[2]....
        /*004c*/ 	.word	0xffffffff


	//   ....[3]....
        /*0050*/ 	.word	0xffffffff


	//   ....[4]....
        /*0054*/ 	.word	0x0500000f


	//----- nvinfo : EIATTR_COOP_GROUP_INSTR_OFFSETS
	.align		4
.L_30:
        /*0058*/ 	.byte	0x04, 0x28
        /*005a*/ 	.short	(.L_32 - .L_31)


	//   ....[0]....
.L_31:
        /*005c*/ 	.word	0x00000060


	//   ....[1]....
        /*0060*/ 	.word	0x00000070


	//   ....[2]....
        /*0064*/ 	.word	0x00000130


	//   ....[3]....
        /*0068*/ 	.word	0x000002c0


	//   ....[4]....
        /*006c*/ 	.word	0x0000e3d0


	//----- nvinfo : EIATTR_REG_RECONFIG
	.align		4
.L_32:
        /*0070*/ 	.byte	0x01, 0x54
	.zero		2


	//----- nvinfo : EIATTR_SYSCALL_OFFSETS
	.align		4
        /*0074*/ 	.byte	0x04, 0x46
        /*0076*/ 	.short	(.L_34 - .L_33)


	//   ....[0]....
.L_33:
        /*0078*/ 	.word	0x00001070


	//   ....[1]....
        /*007c*/ 	.word	0x000011d0


	//   ....[2]....
        /*0080*/ 	.word	0x000012c0


	//   ....[3]....
        /*0084*/ 	.word	0x0000d4a0


	//   ....[4]....
        /*0088*/ 	.word	0x0000d5d0


	//----- nvinfo : EIATTR_MBARRIER_INSTR_OFFSETS
	.align		4
.L_34:
        /*008c*/ 	.byte	0x04, 0x39
        /*008e*/ 	.short	(.L_36 - .L_35)


	//   ....[0]....
.L_35:
        /*0090*/ 	.word	0x00000230
        /*0094*/ 	.word	0x000000ff
        /*0098*/ 	.word	0x00000000
        /*009c*/ 	.short	0x0100
        /*009e*/ 	.byte	0x08
	.zero		1


	//   ....[1]....
        /*00a0*/ 	.word	0x00000240
        /*00a4*/ 	.word	0x000000ff
        /*00a8*/ 	.word	0x00000020
        /*00ac*/ 	.short	0x0100
        /*00ae*/ 	.byte	0x08
	.zero		1


	//   ....[2]....
        /*00b0*/ 	.word	0x00000250
        /*00b4*/ 	.word	0x000000ff
        /*00b8*/ 	.word	0x00000008
        /*00bc*/ 	.short	0x0100
        /*00be*/ 	.byte	0x08
	.zero		1


	//   ....[3]....
        /*00c0*/ 	.word	0x00000260
        /*00c4*/ 	.word	0x000000ff
        /*00c8*/ 	.word	0x00000028
        /*00cc*/ 	.short	0x0100
        /*00ce*/ 	.byte	0x08
	.zero		1


	//   ....[4]....
        /*00d0*/ 	.word	0x00000270
        /*00d4*/ 	.word	0x000000ff
        /*00d8*/ 	.word	0x00000010
        /*00dc*/ 	.short	0x0100
        /*00de*/ 	.byte	0x08
	.zero		1


	//   ....[5]....
        /*00e0*/ 	.word	0x00000280
        /*00e4*/ 	.word	0x000000ff
        /*00e8*/ 	.word	0x00000030
        /*00ec*/ 	.short	0x0100
        /*00ee*/ 	.byte	0x08
	.zero		1


	//   ....[6]....
        /*00f0*/ 	.word	0x00000290
        /*00f4*/ 	.word	0x000000ff
        /*00f8*/ 	.word	0x00000018
        /*00fc*/ 	.short	0x0100
        /*00fe*/ 	.byte	0x08
	.zero		1


	//   ....[7]....
        /*0100*/ 	.word	0x000002a0
        /*0104*/ 	.word	0x000000ff
        /*0108*/ 	.word	0x00000038
        /*010c*/ 	.short	0x0100
        /*010e*/ 	.byte	0x08
	.zero		1


	//   ....[8]....
        /*0110*/ 	.word	0x00000530
        /*0114*/ 	.word	0x000000ff
        /*0118*/ 	.word	0x00000050
        /*011c*/ 	.short	0x0100
        /*011e*/ 	.byte	0x06
	.zero		1


	//   ....[9]....
        /*0120*/ 	.word	0x00000590
        /*0124*/ 	.word	0x000000ff
        /*0128*/ 	.word	0x00000058
        /*012c*/ 	.short	0x0100
        /*012e*/ 	.byte	0x06
	.zero		1


	//   ....[10]....
        /*0130*/ 	.word	0x000013d0
        /*0134*/ 	.word	0x00000004
        /*0138*/ 	.word	0x00000000
        /*013c*/ 	.short	0x010a
        /*013e*/ 	.byte	0x3f
	.zero		1


	//   ....[11]....
        /*0140*/ 	.word	0x00001410
        /*0144*/ 	.word	0x00000004
        /*0148*/ 	.word	0x00000000
        /*014c*/ 	.short	0x010a
        /*014e*/ 	.byte	0x3f
	.zero		1


	//   ....[12]....
        /*0150*/ 	.word	0x00001610
        /*0154*/ 	.word	0x00000007
        /*0158*/ 	.word	0x00000000
        /*015c*/ 	.short	0x010a
        /*015e*/ 	.byte	0x3f
	.zero		1


	//   ....[13]....
        /*0160*/ 	.word	0x00001fe0
        /*0164*/ 	.word	0x00000007
        /*0168*/ 	.word	0x00000000
        /*016c*/ 	.short	0x010a
        /*016e*/ 	.byte	0x3f
	.zero		1


	//   ....[14]....
        /*0170*/ 	.word	0x000023b0
        /*0174*/ 	.word	0x0000000a
        /*0178*/ 	.word	0x00000000
        /*017c*/ 	.short	0x010a
        /*017e*/ 	.byte	0x3f
	.zero		1


	//   ....[15]....
        /*0180*/ 	.word	0x00002860
        /*0184*/ 	.word	0x0000000b
        /*0188*/ 	.word	0x00000000
        /*018c*/ 	.short	0x0101
        /*018e*/ 	.byte	0x3f
	.zero		1


	//   ....[16]....
        /*0190*/ 	.word	0x00002b50
        /*0194*/ 	.word	0x0000000a
        /*0198*/ 	.word	0x00000000
        /*019c*/ 	.short	0x010a
        /*019e*/ 	.byte	0x3f
	.zero		1


	//   ....[17]....
        /*01a0*/ 	.word	0x00003320
        /*01a4*/ 	.word	0x00000007
        /*01a8*/ 	.word	0x00000000
        /*01ac*/ 	.short	0x0101
        /*01ae*/ 	.byte	0x3f
	.zero		1


	//   ....[18]....
        /*01b0*/ 	.word	0x00003680
        /*01b4*/ 	.word	0x00000000
        /*01b8*/ 	.word	0x00000000
        /*01bc*/ 	.short	0x0101
        /*01be*/ 	.byte	0x3f
	.zero		1


	//   ....[19]....
        /*01c0*/ 	.word	0x0000d6a0
        /*01c4*/ 	.word	0x00000007
        /*01c8*/ 	.word	0x00000020
        /*01cc*/ 	.short	0x010a
        /*01ce*/ 	.byte	0x3f
	.zero		1


	//   ....[20]....
        /*01d0*/ 	.word	0x0000da90
        /*01d4*/ 	.word	0x00000003
        /*01d8*/ 	.word	0x00000058
        /*01dc*/ 	.short	0x0101
        /*01de*/ 	.byte	0x3f
	.zero		1


	//   ....[21]....
        /*01e0*/ 	.word	0x0000e190
        /*01e4*/ 	.word	0x00000005
        /*01e8*/ 	.word	0x00000000
        /*01ec*/ 	.short	0x010a
        /*01ee*/ 	.byte	0x3f
	.zero		1


	//   ....[22]....
        /*01f0*/ 	.word	0x0000e210
        /*01f4*/ 	.word	0x00000007
        /*01f8*/ 	.word	0x00000000
        /*01fc*/ 	.short	0x010a
        /*01fe*/ 	.byte	0x3f
	.zero		1


	//   ....[23]....
        /*0200*/ 	.word	0x0000e2a0
        /*0204*/ 	.word	0x00000006
        /*0208*/ 	.word	0x00000000
        /*020c*/ 	.short	0x010a
        /*020e*/ 	.byte	0x3f
	.zero		1


	//   ....[24]....
        /*0210*/ 	.word	0x0000e330
        /*0214*/ 	.word	0x00000003
        /*0218*/ 	.word	0x00000000
        /*021c*/ 	.short	0x010a
        /*021e*/ 	.byte	0x3f
	.zero		1


	//   ....[25]....
        /*0220*/ 	.word	0x0000e400
        /*0224*/ 	.word	0x00000004
        /*0228*/ 	.word	0x00000000
        /*022c*/ 	.short	0x010a
        /*022e*/ 	.byte	0x3f
	.zero		1


	//   ....[26]....
        /*0230*/ 	.word	0x0000e450
        /*0234*/ 	.word	0x00000007
        /*0238*/ 	.word	0x00000000
        /*023c*/ 	.short	0x010a
        /*023e*/ 	.byte	0x3f
	.zero		1


	//   ....[27]....
        /*0240*/ 	.word	0x0000e4a0
        /*0244*/ 	.word	0x0000000a
        /*0248*/ 	.word	0x00000000
        /*024c*/ 	.short	0x010a
        /*024e*/ 	.byte	0x3f
	.zero		1


	//   ....[28]....
        /*0250*/ 	.word	0x0000e570
        /*0254*/ 	.word	0x00000007
        /*0258*/ 	.word	0x00000020
        /*025c*/ 	.short	0x010a
        /*025e*/ 	.byte	0x3f
	.zero		1


	//   ....[29]....
        /*0260*/ 	.word	0x0000e640
        /*0264*/ 	.word	0x00000005
        /*0268*/ 	.word	0x00000000
        /*026c*/ 	.short	0x010a
        /*026e*/ 	.byte	0x3f
	.zero		1


	//   ....[30]....
        /*0270*/ 	.word	0x0000e690
        /*0274*/ 	.word	0x00000007
        /*0278*/ 	.word	0x00000000
        /*027c*/ 	.short	0x010a
        /*027e*/ 	.byte	0x3f
	.zero		1


	//   ....[31]....
        /*0280*/ 	.word	0x0000e6e0
        /*0284*/ 	.word	0x00000006
        /*0288*/ 	.word	0x00000000
        /*028c*/ 	.short	0x010a
        /*028e*/ 	.byte	0x3f
	.zero		1


	//----- nvinfo : EIATTR_NUM_MBARRIERS
	.align		4
.L_36:
        /*0290*/ 	.byte	0x03, 0x38
        /*0292*/ 	.short	0x000a


	//----- nvinfo : EIATTR_EXIT_INSTR_OFFSETS
	.align		4
        /*0294*/ 	.byte	0x04, 0x1c
        /*0296*/ 	.short	(.L_38 - .L_37)


	//   ....[0]....
.L_37:
        /*0298*/ 	.word	0x000005e0


	//   ....[1]....
        /*029c*/ 	.word	0x00000ea0


	//   ....[2]....
        /*02a0*/ 	.word	0x0000ca90


	//   ....[3]....
        /*02a4*/ 	.word	0x0000d0b0


	//   ....[4]....
        /*02a8*/ 	.word	0x0000e380


	//----- nvinfo : EIATTR_MAX_THREADS
	.align		4
.L_38:
        /*02ac*/ 	.byte	0x04, 0x05
        /*02ae*/ 	.short	(.L_40 - .L_39)
.L_39:
        /*02b0*/ 	.word	0x00000180
        /*02b4*/ 	.word	0x00000001
        /*02b8*/ 	.word	0x00000001


	//----- nvinfo : EIATTR_CRS_STACK_SIZE
	.align		4
.L_40:
        /*02bc*/ 	.byte	0x04, 0x1e
        /*02be*/ 	.short	(.L_42 - .L_41)
.L_41:
        /*02c0*/ 	.word	0x00000000


	//----- nvinfo : EIATTR_CBANK_PARAM_SIZE
	.align		4
.L_42:
        /*02c4*/ 	.byte	0x03, 0x19
        /*02c6*/ 	.short	0x0470


	//----- nvinfo : EIATTR_PARAM_CBANK
	.align		4
        /*02c8*/ 	.byte	0x04, 0x0a
        /*02ca*/ 	.short	(.L_44 - .L_43)
	.align		4
.L_43:
        /*02cc*/ 	.word	index@(.nv.constant0._ZN7cutlass13device_kernelINS_4gemm6kernel13GemmUniversalIN4cute5tupleIJiiiiEEENS1_10collective13CollectiveMmaINS1_39MainloopSm90TmaGmmaRmemAWarpSpecializedILi4ENS5_IJNS4_1CILi1EEESB_SB_EEENS1_35KernelTmaWarpSpecializedCooperativeEEENS5_IJNSA_ILi128EEENSA_ILi256EEESF_EEENS_12float_e5m2_tENS5_IJlSB_lEEESI_NS5_IJSB_llEEENS4_8TiledMMAINS4_8MMA_AtomIJNS4_4SM904GMMA31MMA_64x256x32_F32E5M2E5M2_RS_TNILNSO_7ScaleInE1ELSQ_1EEEEEENS4_6LayoutINS5_IJNSA_ILi2EEESB_SB_EEENS5_IJSB_NSA_ILi0EEESW_EEEEENS5_IJNS4_10UnderscoreESZ_SZ_EEEEENS4_13SM90_TMA_LOADENS4_14ComposedLayoutINS4_7SwizzleILi3ELi4ELi3EEENS4_18smem_ptr_flag_bitsILi8EEENST_INS5_IJNSA_ILi8EEESF_EEENS5_IJSF_SB_EEEEEEEvNS4_8identityES12_NS13_IS15_S17_NST_INS5_IJSF_S18_EEENS5_IJSB_SF_EEEEEEENS4_9Copy_AtomIJNS4_39AutoVectorizingCopyWithAssumedAlignmentILi128EEESI_EEES1D_EENS_8epilogue10collective6detail29Sm90TmaWarpSpecializedAdapterINS1O_15DefaultEpilogueISI_SJ_SJ_NS1N_6thread17LinearCombinationISI_Li1EffLNS1S_9ScaleType4KindE0ELNS_15FloatRoundStyleE2ESI_EENS1_15EpilogueDefaultEEEEEvvEEEEvNT_6ParamsE)
        /*02d0*/ 	.short	0x0210
        /*02d2*/ 	.short	0x0470


	//----- nvinfo : EIATTR_SW_WAR
	.align		4
.L_44:
        /*02d4*/ 	.byte	0x04, 0x36
        /*02d6*/ 	.short	(.L_46 - .L_45)
.L_45:
        /*02d8*/ 	.word	0x00000008
.L_46:


//--------------------- .nv.callgraph             --------------------------
	.section	.nv.callgraph,"",@"SHT_CUDA_CALLGRAPH"
	.align	4
	.sectionentsize	8
	.align		4
        /*0000*/ 	.word	0x00000000
	.align		4
        /*0004*/ 	.word	0xffffffff
	.align		4
        /*0008*/ 	.word	index@(_ZN7cutlass13device_kernelINS_4gemm6kernel13GemmUniversalIN4cute5tupleIJiiiiEEENS1_10collective13CollectiveMmaINS1_39MainloopSm90TmaGmmaRmemAWarpSpecializedILi4ENS5_IJNS4_1CILi1EEESB_SB_EEENS1_35KernelTmaWarpSpecializedCooperativeEEENS5_IJNSA_ILi128EEENSA_ILi256EEESF_EEENS_12float_e5m2_tENS5_IJlSB_lEEESI_NS5_IJSB_llEEENS4_8TiledMMAINS4_8MMA_AtomIJNS4_4SM904GMMA31MMA_64x256x32_F32E5M2E5M2_RS_TNILNSO_7ScaleInE1ELSQ_1EEEEEENS4_6LayoutINS5_IJNSA_ILi2EEESB_SB_EEENS5_IJSB_NSA_ILi0EEESW_EEEEENS5_IJNS4_10UnderscoreESZ_SZ_EEEEENS4_13SM90_TMA_LOADENS4_14ComposedLayoutINS4_7SwizzleILi3ELi4ELi3EEENS4_18smem_ptr_flag_bitsILi8EEENST_INS5_IJNSA_ILi8EEESF_EEENS5_IJSF_SB_EEEEEEEvNS4_8identityES12_NS13_IS15_S17_NST_INS5_IJSF_S18_EEENS5_IJSB_SF_EEEEEEENS4_9Copy_AtomIJNS4_39AutoVectorizingCopyWithAssumedAlignmentILi128EEESI_EEES1D_EENS_8epilogue10collective6detail29Sm90TmaWarpSpecializedAdapterINS1O_15DefaultEpilogueISI_SJ_SJ_NS1N_6thread17LinearCombinationISI_Li1EffLNS1S_9ScaleType4KindE0ELNS_15FloatRoundStyleE2ESI_EENS1_15EpilogueDefaultEEEEEvvEEEEvNT_6ParamsE)
	.align		4
        /*000c*/ 	.word	index@(__assertfail)
	.align		4
        /*0010*/ 	.word	0x00000000
	.align		4
        /*0014*/ 	.word	0xfffffffe
	.align		4
        /*0018*/ 	.word	0x00000000
	.align		4
        /*001c*/ 	.word	0xfffffffd
	.align		4
        /*0020*/ 	.word	0x00000000
	.align		4
        /*0024*/ 	.word	0xfffffffc


//--------------------- .nv.constant4             --------------------------
	.section	.nv.constant4,"a",@progbits
	.align	8
	.align		8
.nv.constant4:
        /*0000*/ 	.dword	__assertfail
	.align		8
        /*0008*/ 	.dword	__unnamed_1
	.align		8
        /*0010*/ 	.dword	__unnamed_2
	.align		8
        /*0018*/ 	.dword	_ZN40_INTERNAL_8dc987a7_4_k_cu_bbdd0a4a_233724cuda3std3__45__cpo5beginE
	.align		8
        /*0020*/ 	.dword	_ZN40_INTERNAL_8dc987a7_4_k_cu_bbdd0a4a_233724cuda3std3__45__cpo3endE
	.align		8
        /*0028*/ 	.dword	_ZN40_INTERNAL_8dc987a7_4_k_cu_bbdd0a4a_233724cuda3std3__45__cpo6cbeginE
	.align		8
        /*0030*/ 	.dword	_ZN40_INTERNAL_8dc987a7_4_k_cu_bbdd0a4a_233724cuda3std3__45__cpo4cendE
	.align		8
        /*0038*/ 	.dword	_ZN40_INTERNAL_8dc987a7_4_k_cu_bbdd0a4a_233724cuda3std3__442_GLOBAL__N__8dc987a7_4_k_cu_bbdd0a4a_233726ignoreE
	.align		8
        /*0040*/ 	.dword	_ZN40_INTERNAL_8dc987a7_4_k_cu_bbdd0a4a_233724cuda3std3__419piecewise_constructE
	.align		8
        /*0048*/ 	.dword	_ZN40_INTERNAL_8dc987a7_4_k_cu_bbdd0a4a_233724cuda3std3__48in_placeE
	.align		8
        /*0050*/ 	.dword	_ZN40_INTERNAL_8dc987a7_4_k_cu_bbdd0a4a_233724cuda3std6ranges3__45__cpo4swapE
	.align		8
        /*0058*/ 	.dword	_ZN40_INTERNAL_8dc987a7_4_k_cu_bbdd0a4a_233724cuda3std6ranges3__45__cpo9iter_moveE
	.align		8
        /*0060*/ 	.dword	_ZN40_INTERNAL_8dc987a7_4_k_cu_bbdd0a4a_233724cute7productE
	.align		8
        /*0068*/ 	.dword	_ZN40_INTERNAL_8dc987a7_4_k_cu_bbdd0a4a_233724cute1_E
	.align		8
        /*0070*/ 	.dword	$str$24
	.align		8
        /*0078*/ 	.dword	$str$25


//--------------------- .text._ZN7cutlass13device_kernelINS_4gemm6kernel13GemmUniversalIN4cute5tupleIJiiiiEEENS1_10collective13CollectiveMmaINS1_39MainloopSm90TmaGmmaRmemAWarpSpecializedILi4ENS5_IJNS4_1CILi1EEESB_SB_EEENS1_35KernelTmaWarpSpecializedCooperativeEEENS5_IJNSA_ILi128EEENSA_ILi256EEESF_EEENS_12float_e5m2_tENS5_IJlSB_lEEESI_NS5_IJSB_llEEENS4_8TiledMMAINS4_8MMA_AtomIJNS4_4SM904GMMA31MMA_64x256x32_F32E5M2E5M2_RS_TNILNSO_7ScaleInE1ELSQ_1EEEEEENS4_6LayoutINS5_IJNSA_ILi2EEESB_SB_EEENS5_IJSB_NSA_ILi0EEESW_EEEEENS5_IJNS4_10UnderscoreESZ_SZ_EEEEENS4_13SM90_TMA_LOADENS4_14ComposedLayoutINS4_7SwizzleILi3ELi4ELi3EEENS4_18smem_ptr_flag_bitsILi8EEENST_INS5_IJNSA_ILi8EEESF_EEENS5_IJSF_SB_EEEEEEEvNS4_8identityES12_NS13_IS15_S17_NST_INS5_IJSF_S18_EEENS5_IJSB_SF_EEEEEEENS4_9Copy_AtomIJNS4_39AutoVectorizingCopyWithAssumedAlignmentILi128EEESI_EEES1D_EENS_8epilogue10collective6detail29Sm90TmaWarpSpecializedAdapterINS1O_15DefaultEpilogueISI_SJ_SJ_NS1N_6thread17LinearCombinationISI_Li1EffLNS1S_9ScaleType4KindE0ELNS_15FloatRoundStyleE2ESI_EENS1_15EpilogueDefaultEEEEEvvEEEEvNT_6ParamsE --------------------------
	.section	.text._ZN7cutlass13device_kernelINS_4gemm6kernel13GemmUniversalIN4cute5tupleIJiiiiEEENS1_10collective13CollectiveMmaINS1_39MainloopSm90TmaGmmaRmemAWarpSpecializedILi4ENS5_IJNS4_1CILi1EEESB_SB_EEENS1_35KernelTmaWarpSpecializedCooperativeEEENS5_IJNSA_ILi128EEENSA_ILi256EEESF_EEENS_12float_e5m2_tENS5_IJlSB_lEEESI_NS5_IJSB_llEEENS4_8TiledMMAINS4_8MMA_AtomIJNS4_4SM904GMMA31MMA_64x256x32_F32E5M2E5M2_RS_TNILNSO_7ScaleInE1ELSQ_1EEEEEENS4_6LayoutINS5_IJNSA_ILi2EEESB_SB_EEENS5_IJSB_NSA_ILi0EEESW_EEEEENS5_IJNS4_10UnderscoreESZ_SZ_EEEEENS4_13SM90_TMA_LOADENS4_14ComposedLayoutINS4_7SwizzleILi3ELi4ELi3EEENS4_18smem_ptr_flag_bitsILi8EEENST_INS5_IJNSA_ILi8EEESF_EEENS5_IJSF_SB_EEEEEEEvNS4_8identityES12_NS13_IS15_S17_NST_INS5_IJSF_S18_EEENS5_IJSB_SF_EEEEEEENS4_9Copy_AtomIJNS4_39AutoVectorizingCopyWithAssumedAlignmentILi128EEESI_EEES1D_EENS_8epilogue10collective6detail29Sm90TmaWarpSpecializedAdapterINS1O_15DefaultEpilogueISI_SJ_SJ_NS1N_6thread17LinearCombinationISI_Li1EffLNS1S_9ScaleType4KindE0ELNS_15FloatRoundStyleE2ESI_EENS1_15EpilogueDefaultEEEEEvvEEEEvNT_6ParamsE,"ax",@progbits
	.align	128
.text._ZN7cutlass13device_kernelINS_4gemm6kernel13GemmUniversalIN4cute5tupleIJiiiiEEENS1_10collective13CollectiveMmaINS1_39MainloopSm90TmaGmmaRmemAWarpSpecializedILi4ENS5_IJNS4_1CILi1EEESB_SB_EEENS1_35KernelTmaWarpSpecializedCooperativeEEENS5_IJNSA_ILi128EEENSA_ILi256EEESF_EEENS_12float_e5m2_tENS5_IJlSB_lEEESI_NS5_IJSB_llEEENS4_8TiledMMAINS4_8MMA_AtomIJNS4_4SM904GMMA31MMA_64x256x32_F32E5M2E5M2_RS_TNILNSO_7ScaleInE1ELSQ_1EEEEEENS4_6LayoutINS5_IJNSA_ILi2EEESB_SB_EEENS5_IJSB_NSA_ILi0EEESW_EEEEENS5_IJNS4_10UnderscoreESZ_SZ_EEEEENS4_13SM90_TMA_LOADENS4_14ComposedLayoutINS4_7SwizzleILi3ELi4ELi3EEENS4_18smem_ptr_flag_bitsILi8EEENST_INS5_IJNSA_ILi8EEESF_EEENS5_IJSF_SB_EEEEEEEvNS4_8identityES12_NS13_IS15_S17_NST_INS5_IJSF_S18_EEENS5_IJSB_SF_EEEEEEENS4_9Copy_AtomIJNS4_39AutoVectorizingCopyWithAssumedAlignmentILi128EEESI_EEES1D_EENS_8epilogue10collective6detail29Sm90TmaWarpSpecializedAdapterINS1O_15DefaultEpilogueISI_SJ_SJ_NS1N_6thread17LinearCombinationISI_Li1EffLNS1S_9ScaleType4KindE0ELNS_15FloatRoundStyleE2ESI_EENS1_15EpilogueDefaultEEEEEvvEEEEvNT_6ParamsE:
        .type           _ZN7cutlass13device_kernelINS_4gemm6kernel13GemmUniversalIN4cute5tupleIJiiiiEEENS1_10collective13CollectiveMmaINS1_39MainloopSm90TmaGmmaRmemAWarpSpecializedILi4ENS5_IJNS4_1CILi1EEESB_SB_EEENS1_35KernelTmaWarpSpecializedCooperativeEEENS5_IJNSA_ILi128EEENSA_ILi256EEESF_EEENS_12float_e5m2_tENS5_IJlSB_lEEESI_NS5_IJSB_llEEENS4_8TiledMMAINS4_8MMA_AtomIJNS4_4SM904GMMA31MMA_64x256x32_F32E5M2E5M2_RS_TNILNSO_7ScaleInE1ELSQ_1EEEEEENS4_6LayoutINS5_IJNSA_ILi2EEESB_SB_EEENS5_IJSB_NSA_ILi0EEESW_EEEEENS5_IJNS4_10UnderscoreESZ_SZ_EEEEENS4_13SM90_TMA_LOADENS4_14ComposedLayoutINS4_7SwizzleILi3ELi4ELi3EEENS4_18smem_ptr_flag_bitsILi8EEENST_INS5_IJNSA_ILi8EEESF_EEENS5_IJSF_SB_EEEEEEEvNS4_8identityES12_NS13_IS15_S17_NST_INS5_IJSF_S18_EEENS5_IJSB_SF_EEEEEEENS4_9Copy_AtomIJNS4_39AutoVectorizingCopyWithAssumedAlignmentILi128EEESI_EEES1D_EENS_8epilogue10collective6detail29Sm90TmaWarpSpecializedAdapterINS1O_15DefaultEpilogueISI_SJ_SJ_NS1N_6thread17LinearCombinationISI_Li1EffLNS1S_9ScaleType4KindE0ELNS_15FloatRoundStyleE2ESI_EENS1_15EpilogueDefaultEEEEEvvEEEEvNT_6ParamsE,@function
        .size           _ZN7cutlass13device_kernelINS_4gemm6kernel13GemmUniversalIN4cute5tupleIJiiiiEEENS1_10collective13CollectiveMmaINS1_39MainloopSm90TmaGmmaRmemAWarpSpecializedILi4ENS5_IJNS4_1CILi1EEESB_SB_EEENS1_35KernelTmaWarpSpecializedCooperativeEEENS5_IJNSA_ILi128EEENSA_ILi256EEESF_EEENS_12float_e5m2_tENS5_IJlSB_lEEESI_NS5_IJSB_llEEENS4_8TiledMMAINS4_8MMA_AtomIJNS4_4SM904GMMA31MMA_64x256x32_F32E5M2E5M2_RS_TNILNSO_7ScaleInE1ELSQ_1EEEEEENS4_6LayoutINS5_IJNSA_ILi2EEESB_SB_EEENS5_IJSB_NSA_ILi0EEESW_EEEEENS5_IJNS4_10UnderscoreESZ_SZ_EEEEENS4_13SM90_TMA_LOADENS4_14ComposedLayoutINS4_7SwizzleILi3ELi4ELi3EEENS4_18smem_ptr_flag_bitsILi8EEENST_INS5_IJNSA_ILi8EEESF_EEENS5_IJSF_SB_EEEEEEEvNS4_8identityES12_NS13_IS15_S17_NST_INS5_IJSF_S18_EEENS5_IJSB_SF_EEEEEEENS4_9Copy_AtomIJNS4_39AutoVectorizingCopyWithAssumedAlignmentILi128EEESI_EEES1D_EENS_8epilogue10collective6detail29Sm90TmaWarpSpecializedAdapterINS1O_15DefaultEpilogueISI_SJ_SJ_NS1N_6thread17LinearCombinationISI_Li1EffLNS1S_9ScaleType4KindE0ELNS_15FloatRoundStyleE2ESI_EENS1_15EpilogueDefaultEEEEEvvEEEEvNT_6ParamsE,(.L_x_341 - _ZN7cutlass13device_kernelINS_4gemm6kernel13GemmUniversalIN4cute5tupleIJiiiiEEENS1_10collective13CollectiveMmaINS1_39MainloopSm90TmaGmmaRmemAWarpSpecializedILi4ENS5_IJNS4_1CILi1EEESB_SB_EEENS1_35KernelTmaWarpSpecializedCooperativeEEENS5_IJNSA_ILi128EEENSA_ILi256EEESF_EEENS_12float_e5m2_tENS5_IJlSB_lEEESI_NS5_IJSB_llEEENS4_8TiledMMAINS4_8MMA_AtomIJNS4_4SM904GMMA31MMA_64x256x32_F32E5M2E5M2_RS_TNILNSO_7ScaleInE1ELSQ_1EEEEEENS4_6LayoutINS5_IJNSA_ILi2EEESB_SB_EEENS5_IJSB_NSA_ILi0EEESW_EEEEENS5_IJNS4_10UnderscoreESZ_SZ_EEEEENS4_13SM90_TMA_LOADENS4_14ComposedLayoutINS4_7SwizzleILi3ELi4ELi3EEENS4_18smem_ptr_flag_bitsILi8EEENST_INS5_IJNSA_ILi8EEESF_EEENS5_IJSF_SB_EEEEEEEvNS4_8identityES12_NS13_IS15_S17_NST_INS5_IJSF_S18_EEENS5_IJSB_SF_EEEEEEENS4_9Copy_AtomIJNS4_39AutoVectorizingCopyWithAssumedAlignmentILi128EEESI_EEES1D_EENS_8epilogue10collective6detail29Sm90TmaWarpSpecializedAdapterINS1O_15DefaultEpilogueISI_SJ_SJ_NS1N_6thread17LinearCombinationISI_Li1EffLNS1S_9ScaleType4KindE0ELNS_15FloatRoundStyleE2ESI_EENS1_15EpilogueDefaultEEEEEvvEEEEvNT_6ParamsE)
        .other          _ZN7cutlass13device_kernelINS_4gemm6kernel13GemmUniversalIN4cute5tupleIJiiiiEEENS1_10collective13CollectiveMmaINS1_39MainloopSm90TmaGmmaRmemAWarpSpecializedILi4ENS5_IJNS4_1CILi1EEESB_SB_EEENS1_35KernelTmaWarpSpecializedCooperativeEEENS5_IJNSA_ILi128EEENSA_ILi256EEESF_EEENS_12float_e5m2_tENS5_IJlSB_lEEESI_NS5_IJSB_llEEENS4_8TiledMMAINS4_8MMA_AtomIJNS4_4SM904GMMA31MMA_64x256x32_F32E5M2E5M2_RS_TNILNSO_7ScaleInE1ELSQ_1EEEEEENS4_6LayoutINS5_IJNSA_ILi2EEESB_SB_EEENS5_IJSB_NSA_ILi0EEESW_EEEEENS5_IJNS4_10UnderscoreESZ_SZ_EEEEENS4_13SM90_TMA_LOADENS4_14ComposedLayoutINS4_7SwizzleILi3ELi4ELi3EEENS4_18smem_ptr_flag_bitsILi8EEENST_INS5_IJNSA_ILi8EEESF_EEENS5_IJSF_SB_EEEEEEEvNS4_8identityES12_NS13_IS15_S17_NST_INS5_IJSF_S18_EEENS5_IJSB_SF_EEEEEEENS4_9Copy_AtomIJNS4_39AutoVectorizingCopyWithAssumedAlignmentILi128EEESI_EEES1D_EENS_8epilogue10collective6detail29Sm90TmaWarpSpecializedAdapterINS1O_15DefaultEpilogueISI_SJ_SJ_NS1N_6thread17LinearCombinationISI_Li1EffLNS1S_9ScaleType4KindE0ELNS_15FloatRoundStyleE2ESI_EENS1_15EpilogueDefaultEEEEEvvEEEEvNT_6ParamsE,@"STO_CUDA_ENTRY STV_DEFAULT"
_ZN7cutlass13device_kernelINS_4gemm6kernel13GemmUniversalIN4cute5tupleIJiiiiEEENS1_10collective13CollectiveMmaINS1_39MainloopSm90TmaGmmaRmemAWarpSpecializedILi4ENS5_IJNS4_1CILi1EEESB_SB_EEENS1_35KernelTmaWarpSpecializedCooperativeEEENS5_IJNSA_ILi128EEENSA_ILi256EEESF_EEENS_12float_e5m2_tENS5_IJlSB_lEEESI_NS5_IJSB_llEEENS4_8TiledMMAINS4_8MMA_AtomIJNS4_4SM904GMMA31MMA_64x256x32_F32E5M2E5M2_RS_TNILNSO_7ScaleInE1ELSQ_1EEEEEENS4_6LayoutINS5_IJNSA_ILi2EEESB_SB_EEENS5_IJSB_NSA_ILi0EEESW_EEEEENS5_IJNS4_10UnderscoreESZ_SZ_EEEEENS4_13SM90_TMA_LOADENS4_14ComposedLayoutINS4_7SwizzleILi3ELi4ELi3EEENS4_18smem_ptr_flag_bitsILi8EEENST_INS5_IJNSA_ILi8EEESF_EEENS5_IJSF_SB_EEEEEEEvNS4_8identityES12_NS13_IS15_S17_NST_INS5_IJSF_S18_EEENS5_IJSB_SF_EEEEEEENS4_9Copy_AtomIJNS4_39AutoVectorizingCopyWithAssumedAlignmentILi128EEESI_EEES1D_EENS_8epilogue10collective6detail29Sm90TmaWarpSpecializedAdapterINS1O_15DefaultEpilogueISI_SJ_SJ_NS1N_6thread17LinearCombinationISI_Li1EffLNS1S_9ScaleType4KindE0ELNS_15FloatRoundStyleE2ESI_EENS1_15EpilogueDefaultEEEEEvvEEEEvNT_6ParamsE:
[----:B------:R-:W0:Y:S01]  /*0000*/  LDC R1, c[0x0][0x28] ;  /* 0x00000a00ff017b82 */ /* 0x000e220000000800 */
[----:B------:R-:W1:Y:S01]  /*0010*/  S2R R18, SR_TID.X ;  /* 0x0000000000127919 */ /* 0x000e620000002100 */
[----:B------:R-:W-:Y:S01]  /*0020*/  ELECT P0, URZ, PT ;  /* 0x00000000003f782f */ /* 0x000fe20003800000 */
[----:B------:R-:W-:Y:S01]  /*0030*/  BSSY B0, `(.L_x_0) ;  /* 0x000000f000007945 */ /* 0x000fe20003800000 */
[--C-:B-1----:R-:W-:Y:S02]  /*0040*/  SHF.R.U32.HI R0, RZ, 0x5, R18.reuse ;  /* 0x00000005ff007819 */ /* 0x102fe40000011612 */
[----:B------:R-:W-:-:S03]  /*0050*/  SHF.R.U32.HI R2, RZ, 0x7, R18 ;  /* 0x00000007ff027819 */ /* 0x000fc60000011612 */
[----:B------:R-:W1:Y:S04]  /*0060*/  SHFL.IDX PT, R5, R0, RZ, 0x1f ;  /* 0x00001fff00057589 */ /* 0x000e6800000e0000 */
[----:B------:R2:W3:Y:S01]  /*0070*/  SHFL.IDX PT, R8, R2, RZ, 0x1f ;  /* 0x00001fff02087589 */ /* 0x0004e200000e0000 */
[----:B-1----:R-:W-:-:S13]  /*0080*/  ISETP.NE.OR P0, PT, R5, RZ, !P0 ;  /* 0x000000ff0500720c */ /* 0x002fda0004705670 */
[----:B0-23--:R-:W-:Y:S05]  /*0090*/  @P0 BRA `(.L_x_1) ;  /* 0x0000000000200947 */ /* 0x00dfea0003800000 */
[----:B------:R-:W-:Y:S02]  /*00a0*/  ULDC.64 UR4, c[0x0][0x198] ;  /* 0x0000660000047ab9 */ /* 0x000fe40000000a00 */
[----:B------:R-:W-:Y:S02]  /*00b0*/  UIADD3 UR6, UP0, UR4, 0xf0, URZ ;  /* 0x000000f004067890 */ /* 0x000fe4000ff1e03f */
[----:B------:R-:W-:Y:S02]  /*00c0*/  UIADD3 UR4, UP1, UR4, 0x1f0, URZ ;  /* 0x000001f004047890 */ /* 0x000fe4000ff3e03f */
[----:B------:R-:W-:Y:S02]  /*00d0*/  UIADD3.X UR7, URZ, UR5, URZ, UP0, !UPT ;  /* 0x000000053f077290 */ /* 0x000fe400087fe43f */
[----:B------:R-:W-:-:S07]  /*00e0*/  UIADD3.X UR5, URZ, UR5, URZ, UP1, !UPT ;  /* 0x000000053f057290 */ /* 0x000fce0008ffe43f */
[----:B------:R0:W-:Y:S02]  /*00f0*/  UTMACCTL.PF [UR6] ;  /* 0x00000000060079b9 */ /* 0x0001e40008040000 */
[----:B------:R0:W-:Y:S02]  /*0100*/  UTMACCTL.PF [UR4] ;  /* 0x00000000040079b9 */ /* 0x0001e40008040000 */
[----:B0-----:R-:W-:Y:S01]  /*0110*/  NOP ;  /* 0x0000000000007918 */ /* 0x001fe20000000000 */
.L_x_1:
[----:B------:R-:W-:Y:S05]  /*0120*/  BSYNC B0 ;  /* 0x0000000000007941 */ /* 0x000fea0003800000 */
.L_x_0:
[----:B------:R-:W0:Y:S02]  /*0130*/  SHFL.IDX PT, R2, R0, RZ, 0x1f ;  /* 0x00001fff00027589 */ /* 0x000e2400000e0000 */
[----:B0-----:R-:W-:-:S13]  /*0140*/  ISETP.NE.AND P0, PT, R2, RZ, PT ;  /* 0x000000ff0200720c */ /* 0x001fda0003f05270 */
[----:B------:R-:W-:Y:S05]  /*0150*/  @P0 BRA `(.L_x_2) ;  /* 0x0000000000580947 */ /* 0x000fea0003800000 */
[----:B------:R-:W0:Y:S01]  /*0160*/  S2UR UR8, SR_CgaCtaId ;  /* 0x00000000000879c3 */ /* 0x000e220000008800 */
[----:B------:R-:W-:Y:S01]  /*0170*/  UMOV UR4, 0x400 ;  /* 0x0000040000047882 */ /* 0x000fe20000000000 */
[----:B------:R-:W-:Y:S01]  /*0180*/  UMOV UR5, 0x1 ;  /* 0x0000000100057882 */ /* 0x000fe20000000000 */
[----:B------:R-:W-:Y:S01]  /*0190*/  UMOV UR6, 0x100 ;  /* 0x0000010000067882 */ /* 0x000fe20000000000 */
[----:B------:R-:W-:Y:S01]  /*01a0*/  ELECT P0, URZ, PT ;  /* 0x00000000003f782f */ /* 0x000fe20003800000 */
[----:B------:R-:W-:-:S04]  /*01b0*/  UIADD3 UR6, -UR6, 0x100000, URZ ;  /* 0x0010000006067890 */ /* 0x000fc8000fffe13f */
[----:B------:R-:W-:Y:S02]  /*01c0*/  USHF.L.U32 UR7, UR6, 0xb, URZ ;  /* 0x0000000b06077899 */ /* 0x000fe4000800063f */
[----:B------:R-:W-:Y:S02]  /*01d0*/  USHF.L.U32 UR6, UR6, 0x1, URZ ;  /* 0x0000000106067899 */ /* 0x000fe4000800063f */
[----:B0-----:R-:W-:Y:S02]  /*01e0*/  ULEA UR8, UR8, UR4, 0x18 ;  /* 0x0000000408087291 */ /* 0x001fe4000f8ec03f */
[----:B------:R-:W-:-:S04]  /*01f0*/  UIADD3 UR4, -UR5, 0x100000, URZ ;  /* 0x0010000005047890 */ /* 0x000fc8000fffe13f */
[----:B------:R-:W-:Y:S02]  /*0200*/  USHF.L.U32 UR5, UR4, 0xb, URZ ;  /* 0x0000000b04057899 */ /* 0x000fe4000800063f */
[----:B------:R-:W-:Y:S01]  /*0210*/  USHF.L.U32 UR4, UR4, 0x1, URZ ;  /* 0x0000000104047899 */ /* 0x000fe2000800063f */
[----:B------:R-:W0:Y:S11]  /*0220*/  FENCE.VIEW.ASYNC.S ;  /* 0x00000000000073c6 */ /* 0x000e360000000000 */
[----:B0-----:R0:W1:Y:S01]  /*0230*/  SYNCS.EXCH.64 URZ, [UR8], UR4 ;  /* 0x00000004083f75b2 */ /* 0x0010620008000100 */
[----:B------:R0:W2:Y:S01]  /*0240*/  SYNCS.EXCH.64 URZ, [UR8+0x20], UR6 ;  /* 0x00002006083f75b2 */ /* 0x0000a20008000100 */
[----:B------:R0:W3:Y:S01]  /*0250*/  SYNCS.EXCH.64 URZ, [UR8+0x8], UR4 ;  /* 0x00000804083f75b2 */ /* 0x0000e20008000100 */
[----:B------:R0:W4:Y:S01]  /*0260*/  SYNCS.EXCH.64 URZ, [UR8+0x28], UR6 ;  /* 0x00002806083f75b2 */ /* 0x0001220008000100 */
[----:B------:R0:W0:Y:S01]  /*0270*/  SYNCS.EXCH.64 URZ, [UR8+0x10], UR4 ;  /* 0x00001004083f75b2 */ /* 0x0000220008000100 */
[----:B------:R0:W0:Y:S01]  /*0280*/  SYNCS.EXCH.64 URZ, [UR8+0x30], UR6 ;  /* 0x00003006083f75b2 */ /* 0x0000220008000100 */
[----:B------:R0:W0:Y:S01]  /*0290*/  SYNCS.EXCH.64 URZ, [UR8+0x18], UR4 ;  /* 0x00001804083f75b2 */ /* 0x0000220008000100 */
[----:B------:R0:W0:Y:S01]  /*02a0*/  SYNCS.EXCH.64 URZ, [UR8+0x38], UR6 ;  /* 0x00003806083f75b2 */ /* 0x0000220008000100 */
[----:B------:R-:W-:Y:S01]  /*02b0*/  NOP ;  /* 0x0000000000007918 */ /* 0x000fe20000000000 */
.L_x_2:
[----:B------:R-:W5:Y:S01]  /*02c0*/  SHFL.IDX PT, R0, R0, RZ, 0x1f ;  /* 0x00001fff00007589 */ /* 0x000f6200000e0000 */
[----:B------:R-:W-:Y:S01]  /*02d0*/  ELECT P0, URZ, PT ;  /* 0x00000000003f782f */ /* 0x000fe20003800000 */
[----:B------:R-:W1:Y:S01]  /*02e0*/  LDC R2, c[0x0][0x65c] ;  /* 0x00019700ff027b82 */ /* 0x000e620000000800 */
[----:B------:R-:W-:Y:S01]  /*02f0*/  SHF.R.S32.HI R6, RZ, 0x1f, R5 ;  /* 0x0000001fff067819 */ /* 0x000fe20000011405 */
[----:B------:R-:W2:Y:S01]  /*0300*/  S2R R3, SR_CTAID.Y ;  /* 0x0000000000037919 */ /* 0x000ea20000002600 */
[----:B0-----:R-:W-:Y:S01]  /*0310*/  UMOV UR4, 0x20 ;  /* 0x0000002000047882 */ /* 0x001fe20000000000 */
[----:B------:R-:W-:Y:S01]  /*0320*/  ISETP.NE.AND P2, PT, R8, RZ, PT ;  /* 0x000000ff0800720c */ /* 0x000fe20003f45270 */
[----:B------:R-:W-:Y:S01]  /*0330*/  NOP ;  /* 0x0000000000007918 */ /* 0x000fe20000000000 */
[----:B------:R-:W0:Y:S01]  /*0340*/  S2R R4, SR_CTAID.X ;  /* 0x0000000000047919 */ /* 0x000e220000002500 */
[----:B------:R-:W-:Y:S01]  /*0350*/  LEA.HI R6, R6, R5, RZ, 0x2 ;  /* 0x0000000506067211 */ /* 0x000fe200078f10ff */
[----:B------:R-:W-:Y:S01]  /*0360*/  NOP ;  /* 0x0000000000007918 */ /* 0x000fe20000000000 */
[----:B-----5:R-:W-:-:S02]  /*0370*/  ISETP.NE.OR P0, PT, R0, RZ, !P0 ;  /* 0x000000ff0000720c */ /* 0x020fc40004705670 */
[----:B-1----:R-:W-:-:S04]  /*0380*/  ISETP.NE.AND P3, PT, R2, 0x1, PT ;  /* 0x000000010200780c */ /* 0x002fc80003f65270 */
[----:B------:R-:W-:Y:S02]  /*0390*/  P2R R0, PR, RZ, 0x8 ;  /* 0x00000008ff007803 */ /* 0x000fe40000000000 */
[----:B------:R-:W-:-:S05]  /*03a0*/  LOP3.LUT R0, R6, 0xfffffffc, RZ, 0xc0, !PT ;  /* 0xfffffffc06007812 */ /* 0x000fca00078ec0ff */
[----:B------:R-:W-:Y:S01]  /*03b0*/  VOTEU.ALL UP0, P0 ;  /* 0x00000000003f7886 */ /* 0x000fe20000000000 */
[----:B------:R-:W-:Y:S01]  /*03c0*/  IMAD.IADD R0, R5, 0x1, -R0 ;  /* 0x0000000105007824 */ /* 0x000fe200078e0a00 */
[----:B------:R-:W0:Y:S01]  /*03d0*/  @P3 LDC R17, c[0x0][0x10] ;  /* 0x00000400ff113b82 */ /* 0x000e220000000800 */
[----:B------:R-:W-:Y:S01]  /*03e0*/  VOTEU.ALL UP1, P0 ;  /* 0x00000000003f7886 */ /* 0x000fe20000020000 */
[----:B--2---:R-:W-:Y:S01]  /*03f0*/  @P3 IMAD.MOV.U32 R6, RZ, RZ, R3 ;  /* 0x000000ffff063224 */ /* 0x004fe200078e0003 */
[----:B------:R-:W-:Y:S01]  /*0400*/  @!UP0 UMOV UR6, 0x400 ;  /* 0x0000040000068882 */ /* 0x000fe20000000000 */
[----:B------:R-:W-:-:S04]  /*0410*/  @!UP0 UIADD3 UR4, -UR4, 0x100000, URZ ;  /* 0x0010000004048890 */ /* 0x000fc8000fffe13f */
[----:B------:R-:W-:Y:S02]  /*0420*/  @!UP0 USHF.L.U32 UR5, UR4, 0xb, URZ ;  /* 0x0000000b04058899 */ /* 0x000fe4000800063f */
[----:B------:R-:W-:Y:S01]  /*0430*/  @!UP0 USHF.L.U32 UR4, UR4, 0x1, URZ ;  /* 0x0000000104048899 */ /* 0x000fe2000800063f */
[----:B------:R-:W-:Y:S02]  /*0440*/  @P3 IMAD.MOV.U32 R7, RZ, RZ, RZ ;  /* 0x000000ffff073224 */ /* 0x000fe400078e00ff */
[----:B------:R-:W-:Y:S01]  /*0450*/  IMAD.MOV.U32 R5, RZ, RZ, RZ ;  /* 0x000000ffff057224 */ /* 0x000fe200078e00ff */
[----:B------:R-:W1:Y:S01]  /*0460*/  @!UP0 S2UR UR7, SR_CgaCtaId ;  /* 0x00000000000789c3 */ /* 0x000e620000008800 */
[----:B------:R-:W-:-:S07]  /*0470*/  @P3 IMAD.MOV.U32 R11, RZ, RZ, RZ ;  /* 0x000000ffff0b3224 */ /* 0x000fce00078e00ff */
[----:B------:R-:W2:Y:S01]  /*0480*/  @!P3 LDC R9, c[0x0][0xc] ;  /* 0x00000300ff09bb82 */ /* 0x000ea20000000800 */
[----:B0-----:R-:W-:-:S04]  /*0490*/  @P3 IMAD.WIDE.U32 R16, R4, R17, R6 ;  /* 0x0000001104103225 */ /* 0x001fc800078e0006 */
[----:B------:R-:W-:Y:S01]  /*04a0*/  @P3 IMAD.IADD R17, R17, 0x1, R11 ;  /* 0x0000000111113824 */ /* 0x000fe200078e020b */
[----:B-1----:R-:W-:Y:S01]  /*04b0*/  @!UP0 ULEA UR6, UR7, UR6, 0x18 ;  /* 0x0000000607068291 */ /* 0x002fe2000f8ec03f */
[----:B------:R-:W-:Y:S01]  /*04c0*/  VOTEU.ALL UP0, P0 ;  /* 0x00000000003f7886 */ /* 0x000fe20000000000 */
[----:B------:R-:W-:-:S04]  /*04d0*/  ISETP.NE.AND P0, PT, R0, 0x3, PT ;  /* 0x000000030000780c */ /* 0x000fc80003f05270 */
[----:B------:R-:W-:Y:S01]  /*04e0*/  ISETP.EQ.OR P0, PT, R0, RZ, !P0 ;  /* 0x000000ff0000720c */ /* 0x000fe20004702670 */
[----:B--2---:R-:W-:-:S03]  /*04f0*/  @!P3 IMAD.WIDE.U32 R6, R9, R3, R4 ;  /* 0x000000030906b225 */ /* 0x004fc600078e0004 */
[C---:B------:R-:W-:Y:S01]  /*0500*/  ISETP.EQ.AND P0, PT, R8.reuse, RZ, P0 ;  /* 0x000000ff0800720c */ /* 0x040fe20000702270 */
[----:B------:R-:W-:Y:S01]  /*0510*/  VIADD R8, R8, 0xffffffff ;  /* 0xffffffff08087836 */ /* 0x000fe20000000000 */
[----:B------:R-:W0:Y:S02]  /*0520*/  FENCE.VIEW.ASYNC.S ;  /* 0x00000000000073c6 */ /* 0x000e240000000000 */
[----:B0-----:R0:W3:Y:S01]  /*0530*/  @!UP0 SYNCS.EXCH.64 URZ, [UR6+0x50], UR4 ;  /* 0x00005004063f85b2 */ /* 0x0010e20008000100 */
[----:B------:R-:W-:Y:S01]  /*0540*/  @!P3 IMAD.MOV.U32 R16, RZ, RZ, R6 ;  /* 0x000000ffff10b224 */ /* 0x000fe200078e0006 */
[----:B------:R-:W-:Y:S01]  /*0550*/  SEL R19, RZ, 0x1, !P0 ;  /* 0x00000001ff137807 */ /* 0x000fe20004000000 */
[----:B------:R-:W-:Y:S01]  /*0560*/  @!P3 IMAD.MOV.U32 R17, RZ, RZ, R7 ;  /* 0x000000ffff11b224 */ /* 0x000fe200078e0007 */
[----:B------:R-:W-:-:S04]  /*0570*/  ISETP.GE.U32.AND P1, PT, R8, 0x2, PT ;  /* 0x000000020800780c */ /* 0x000fc80003f26070 */
[----:B------:R-:W-:Y:S01]  /*0580*/  SEL R19, R19, 0x2, P1 ;  /* 0x0000000213137807 */ /* 0x000fe20000800000 */
[----:B------:R0:W3:Y:S01]  /*0590*/  @!UP1 SYNCS.EXCH.64 URZ, [UR6+0x58], UR4 ;  /* 0x00005804063f95b2 */ /* 0x0000e20008000100 */
[----:B------:R-:W-:Y:S01]  /*05a0*/  NOP ;  /* 0x0000000000007918 */ /* 0x000fe20000000000 */
[----:B---34-:R-:W-:Y:S06]  /*05b0*/  BAR.SYNC.DEFER_BLOCKING 0x0 ;  /* 0x0000000000007b1d */ /* 0x018fec0000010000 */
[----:B------:R-:W-:Y:S05]  /*05c0*/  @!P2 BRA `(.L_x_3) ;  /* 0x000000c40034a947 */ /* 0x000fea0003800000 */
[----:B------:R-:W-:-:S13]  /*05d0*/  ISETP.GT.U32.AND P0, PT, R8, 0x1, PT ;  /* 0x000000010800780c */ /* 0x000fda0003f04070 */
[----:B0-----:R-:W-:Y:S05]  /*05e0*/  @P0 EXIT ;  /* 0x000000000000094d */ /* 0x001fea0003800000 */
[----:B------:R-:W-:Y:S01]  /*05f0*/  ULDC.64 UR4, c[0x0][0x650] ;  /* 0x0001940000047ab9 */ /* 0x000fe20000000a00 */
[----:B------:R-:W-:Y:S01]  /*0600*/  PRMT R0, RZ, 0x7610, R0 ;  /* 0x00007610ff007816 */ /* 0x000fe20000000000 */
[----:B------:R-:W-:Y:S01]  /*0610*/  IMAD.MOV.U32 R154, RZ, RZ, -0x1 ;  /* 0xffffffffff9a7424 */ /* 0x000fe200078e00ff */
[----:B------:R-:W-:Y:S01]  /*0620*/  ISETP.GE.U32.AND P0, PT, R16, UR4, PT ;  /* 0x0000000410007c0c */ /* 0x000fe2000bf06070 */
[----:B------:R-:W-:Y:S02]  /*0630*/  IMAD.MOV.U32 R153, RZ, RZ, -0x1 ;  /* 0xffffffffff997424 */ /* 0x000fe400078e00ff */
[----:B------:R-:W-:Y:S01]  /*0640*/  IMAD.MOV.U32 R152, RZ, RZ, -0x1 ;  /* 0xffffffffff987424 */ /* 0x000fe200078e00ff */
[----:B------:R-:W-:-:S13]  /*0650*/  ISETP.GE.U32.AND.EX P0, PT, R17, UR5, PT, P0 ;  /* 0x0000000511007c0c */ /* 0x000fda000bf06100 */
[----:B------:R-:W-:Y:S05]  /*0660*/  @P0 BRA `(.L_x_4) ;  /* 0x0000000400540947 */ /* 0x000fea0003800000 */
[----:B------:R-:W0:Y:S01]  /*0670*/  LDC.64 R14, c[0x0][0x628] ;  /* 0x00018a00ff0e7b82 */ /* 0x000e220000000a00 */
[----:B------:R-:W-:Y:S02]  /*0680*/  IMAD.MOV.U32 R6, RZ, RZ, R16 ;  /* 0x000000ffff067224 */ /* 0x000fe400078e0010 */
[----:B------:R-:W-:-:S05]  /*0690*/  IMAD.MOV.U32 R7, RZ, RZ, R17 ;  /* 0x000000ffff077224 */ /* 0x000fca00078e0011 */
[----:B------:R-:W1:Y:S08]  /*06a0*/  LDC R0, c[0x0][0x630] ;  /* 0x00018c00ff007b82 */ /* 0x000e700000000800 */
[----:B------:R-:W2:Y:S01]  /*06b0*/  LDC.64 R20, c[0x0][0x620] ;  /* 0x00018800ff147b82 */ /* 0x000ea20000000a00 */
[----:B0-----:R-:W-:-:S04]  /*06c0*/  ISETP.NE.U32.AND P0, PT, R14, RZ, PT ;  /* 0x000000ff0e00720c */ /* 0x001fc80003f05070 */
[----:B------:R-:W-:-:S13]  /*06d0*/  ISETP.NE.AND.EX P0, PT, R15, RZ, PT, P0 ;  /* 0x000000ff0f00720c */ /* 0x000fda0003f05300 */
[----:B-12---:R-:W-:Y:S05]  /*06e0*/  @!P0 BRA `(.L_x_5) ;  /* 0x0000000000288947 */ /* 0x006fea0003800000 */
[----:B------:R-:W0:Y:S02]  /*06f0*/  LDC R11, c[0x0][0x634] ;  /* 0x00018d00ff0b7b82 */ /* 0x000e240000000800 */
[----:B0-----:R-:W-:-:S05]  /*0700*/  IADD3 R11, P0, R16, R11, RZ ;  /* 0x0000000b100b7210 */ /* 0x001fca0007f1e0ff */
[----:B------:R-:W-:-:S04]  /*0710*/  IMAD.X R13, RZ, RZ, R17, P0 ;  /* 0x000000ffff0d7224 */ /* 0x000fc800000e0611 */
[----:B------:R-:W-:-:S04]  /*0720*/  IMAD.WIDE.U32 R6, R13, R14, RZ ;  /* 0x0000000e0d067225 */ /* 0x000fc800078e00ff */
[----:B------:R-:W-:-:S04]  /*0730*/  IMAD.WIDE.U32 R8, P0, R11, R15, R6 ;  /* 0x0000000f0b087225 */ /* 0x000fc80007800006 */
[----:B------:R-:W-:-:S04]  /*0740*/  IMAD.WIDE.U32 R6, R11, R14, RZ ;  /* 0x0000000e0b067225 */ /* 0x000fc800078e00ff */
[----:B------:R-:W-:Y:S01]  /*0750*/  IMAD.X R11, RZ, RZ, RZ, P0 ;  /* 0x000000ffff0b7224 */ /* 0x000fe200000e06ff */
[----:B------:R-:W-:Y:S01]  /*0760*/  IADD3 RZ, P0, R7, R8, RZ ;  /* 0x0000000807ff7210 */ /* 0x000fe20007f1e0ff */
[----:B------:R-:W-:-:S04]  /*0770*/  IMAD.MOV.U32 R10, RZ, RZ, R9 ;  /* 0x000000ffff0a7224 */ /* 0x000fc800078e0009 */
[----:B------:R-:W-:-:S08]  /*0780*/  IMAD.WIDE.U32.X R6, R13, R15, R10, P0 ;  /* 0x0000000f0d067225 */ /* 0x000fd000000e040a */
.L_x_5:
[-CC-:B------:R-:W-:Y:S01]  /*0790*/  SHF.R.U64 R152, R6, R0.reuse, R7.reuse ;  /* 0x0000000006987219 */ /* 0x180fe20000001207 */
[----:B------:R-:W0:Y:S01]  /*07a0*/  LDC R10, c[0x0][0x618] ;  /* 0x00018600ff0a7b82 */ /* 0x000e220000000800 */
[----:B------:R-:W-:Y:S01]  /*07b0*/  SHF.R.U32.HI R5, RZ, R0, R7 ;  /* 0x00000000ff057219 */ /* 0x000fe20000011607 */
[----:B------:R-:W-:Y:S01]  /*07c0*/  ULDC UR4, c[0x0][0x150] ;  /* 0x0000540000047ab9 */ /* 0x000fe20000000800 */
[----:B------:R-:W-:Y:S02]  /*07d0*/  IADD3 R9, P0, RZ, -R152, RZ ;  /* 0x80000098ff097210 */ /* 0x000fe40007f1e0ff */
[----:B------:R-:W-:-:S03]  /*07e0*/  I2FP.F32.U32 R0, R4 ;  /* 0x0000000400007245 */ /* 0x000fc60000201000 */
[----:B------:R-:W1:Y:S01]  /*07f0*/  LDC.64 R26, c[0x0][0x640] ;  /* 0x00019000ff1a7b82 */ /* 0x000e620000000a00 */
[----:B------:R-:W-:Y:S02]  /*0800*/  IMAD.X R11, RZ, RZ, ~R5, P0 ;  /* 0x000000ffff0b7224 */ /* 0x000fe400000e0e05 */
[----:B------:R-:W-:Y:S01]  /*0810*/  FMUL R0, R0, UR4 ;  /* 0x0000000400007c20 */ /* 0x000fe20008400000 */
[----:B------:R-:W-:Y:S01]  /*0820*/  IMAD.WIDE.U32 R6, R9, R20, R16 ;  /* 0x0000001409067225 */ /* 0x000fe200078e0010 */
[----:B------:R-:W-:-:S03]  /*0830*/  ULDC UR4, c[0x0][0x154] ;  /* 0x0000550000047ab9 */ /* 0x000fc60000000800 */
[----:B------:R-:W-:Y:S01]  /*0840*/  IMAD R8, R11, R20, RZ ;  /* 0x000000140b087224 */ /* 0x000fe200078e02ff */
[----:B------:R-:W2:Y:S01]  /*0850*/  LDC R5, c[0x0][0x144] ;  /* 0x00005100ff057b82 */ /* 0x000ea20000000800 */
[----:B------:R-:W3:Y:S02]  /*0860*/  F2I.U32.TRUNC.NTZ R0, R0 ;  /* 0x0000000000007305 */ /* 0x000ee4000020f000 */
[----:B------:R-:W-:-:S04]  /*0870*/  IMAD R9, R9, R21, R8 ;  /* 0x0000001509097224 */ /* 0x000fc800078e0208 */
[----:B------:R-:W-:Y:S01]  /*0880*/  IMAD.IADD R7, R7, 0x1, R9 ;  /* 0x0000000107077824 */ /* 0x000fe200078e0209 */
[----:B------:R-:W4:Y:S01]  /*0890*/  LDC R12, c[0x0][0x608] ;  /* 0x00018200ff0c7b82 */ /* 0x000f220000000800 */
[----:B------:R-:W-:-:S03]  /*08a0*/  IMAD.MOV.U32 R9, RZ, RZ, -0x1 ;  /* 0xffffffffff097424 */ /* 0x000fc600078e00ff */
[-CC-:B0-----:R-:W-:Y:S02]  /*08b0*/  SHF.R.U64 R20, R6, R10.reuse, R7.reuse ;  /* 0x0000000a06147219 */ /* 0x181fe40000001207 */
[----:B------:R-:W-:Y:S02]  /*08c0*/  I2FP.F32.U32 R6, R3 ;  /* 0x0000000300067245 */ /* 0x000fe40000201000 */
[----:B------:R-:W0:Y:S01]  /*08d0*/  LDC R24, c[0x0][0x658] ;  /* 0x00019600ff187b82 */ /* 0x000e220000000800 */
[----:B-1----:R-:W-:Y:S01]  /*08e0*/  ISETP.NE.U32.AND P0, PT, R26, RZ, PT ;  /* 0x000000ff1a00720c */ /* 0x002fe20003f05070 */
[----:B---3--:R-:W-:Y:S01]  /*08f0*/  IMAD.MOV R8, RZ, RZ, -R0 ;  /* 0x000000ffff087224 */ /* 0x008fe200078e0a00 */
[----:B------:R-:W-:Y:S01]  /*0900*/  SHF.R.U32.HI R7, RZ, R10, R7 ;  /* 0x0000000aff077219 */ /* 0x000fe20000011607 */
[----:B------:R-:W-:Y:S01]  /*0910*/  FMUL R6, R6, UR4 ;  /* 0x0000000406067c20 */ /* 0x000fe20008400000 */
[----:B------:R-:W-:-:S03]  /*0920*/  ISETP.NE.AND.EX P0, PT, R27, RZ, PT, P0 ;  /* 0x000000ff1b00720c */ /* 0x000fc60003f05300 */
[----:B------:R-:W1:Y:S01]  /*0930*/  LDC R14, c[0x0][0x148] ;  /* 0x00005200ff0e7b82 */ /* 0x000e620000000800 */
[----:B--2---:R-:W-:-:S07]  /*0940*/  IMAD R0, R5, R8, R4 ;  /* 0x0000000805007224 */ /* 0x004fce00078e0204 */
[----:B------:R-:W2:Y:S01]  /*0950*/  LDC R22, c[0x0][0x600] ;  /* 0x00018000ff167b82 */ /* 0x000ea20000000800 */
[-CC-:B----4-:R-:W-:Y:S02]  /*0960*/  SHF.R.U64 R28, R20, R12.reuse, R7.reuse ;  /* 0x0000000c141c7219 */ /* 0x190fe40000001207 */
[----:B------:R-:W-:Y:S01]  /*0970*/  SHF.R.U32.HI R5, RZ, R12, R7 ;  /* 0x0000000cff057219 */ /* 0x000fe20000011607 */
[----:B------:R-:W-:Y:S01]  /*0980*/  IMAD.MOV.U32 R7, RZ, RZ, 0x1 ;  /* 0x00000001ff077424 */ /* 0x000fe200078e00ff */
[----:B------:R3:W4:Y:S03]  /*0990*/  F2I.U32.TRUNC.NTZ R12, R6 ;  /* 0x00000006000c7305 */ /* 0x000726000020f000 */
[----:B------:R-:W1:Y:S01]  /*09a0*/  LDC R15, c[0x0][0x648] ;  /* 0x00019200ff0f7b82 */ /* 0x000e620000000800 */
[-C--:B0-----:R-:W-:Y:S02]  /*09b0*/  SHF.L.U32 R4, R9, R24.reuse, RZ ;  /* 0x0000001809047219 */ /* 0x081fe400000006ff */
[----:B------:R-:W-:-:S02]  /*09c0*/  SHF.R.U64 R30, R28, R24, R5 ;  /* 0x000000181c1e7219 */ /* 0x000fc40000001205 */
[----:B------:R-:W-:Y:S02]  /*09d0*/  LOP3.LUT R11, RZ, R4, RZ, 0x33, !PT ;  /* 0x00000004ff0b7212 */ /* 0x000fe400078e33ff */
[-C--:B------:R-:W-:Y:S01]  /*09e0*/  SHF.R.U32.HI R5, RZ, R24.reuse, R5 ;  /* 0x00000018ff057219 */ /* 0x080fe20000011605 */
[----:B------:R-:W0:Y:S01]  /*09f0*/  LDC R21, c[0x0][0x638] ;  /* 0x00018e00ff157b82 */ /* 0x000e220000000800 */
[----:B------:R-:W-:Y:S01]  /*0a00*/  SHF.L.U32 R10, R7, R24, RZ ;  /* 0x00000018070a7219 */ /* 0x000fe200000006ff */
[----:B------:R-:W-:-:S06]  /*0a10*/  IMAD.MOV.U32 R4, RZ, RZ, R30 ;  /* 0x000000ffff047224 */ /* 0x000fcc00078e001e */
[----:B------:R-:W0:Y:S01]  /*0a20*/  LDC R154, c[0x0][0x610] ;  /* 0x00018400ff9a7b82 */ /* 0x000e220000000800 */
[----:B---34-:R-:W-:Y:S05]  /*0a30*/  @!P0 BRA `(.L_x_6) ;  /* 0x0000000000288947 */ /* 0x018fea0003800000 */
[----:B------:R-:W3:Y:S02]  /*0a40*/  LDC R9, c[0x0][0x64c] ;  /* 0x00019300ff097b82 */ /* 0x000ee40000000800 */
[----:B---3--:R-:W-:-:S05]  /*0a50*/  IADD3 R9, P0, R30, R9, RZ ;  /* 0x000000091e097210 */ /* 0x008fca0007f1e0ff */
        /* <DEDUP_REMOVED lines=8> */
.L_x_6:
[----:B-1----:R-:W-:Y:S01]  /*0ae0*/  SHF.R.U64 R4, R4, R15, R5 ;  /* 0x0000000f04047219 */ /* 0x002fe20000001205 */
[----:B--2---:R-:W-:Y:S01]  /*0af0*/  VIADD R5, R22, 0xffffffff ;  /* 0xffffffff16057836 */ /* 0x004fe20000000000 */
[----:B------:R-:W-:Y:S01]  /*0b00*/  LOP3.LUT R11, R28, R11, RZ, 0xc0, !PT ;  /* 0x0000000b1c0b7212 */ /* 0x000fe200078ec0ff */
[----:B------:R-:W-:Y:S02]  /*0b10*/  IMAD.MOV R12, RZ, RZ, -R12 ;  /* 0x000000ffff0c7224 */ /* 0x000fe400078e0a0c */
[----:B------:R-:W-:Y:S01]  /*0b20*/  IMAD.MOV R6, RZ, RZ, -R4 ;  /* 0x000000ffff067224 */ /* 0x000fe200078e0a04 */
[----:B------:R-:W-:Y:S01]  /*0b30*/  LOP3.LUT R5, R20, R5, RZ, 0xc0, !PT ;  /* 0x0000000514057212 */ /* 0x000fe200078ec0ff */
[----:B------:R-:W-:Y:S02]  /*0b40*/  @P3 IMAD R0, R14, R12, R3 ;  /* 0x0000000c0e003224 */ /* 0x000fe400078e0203 */
[----:B------:R-:W-:Y:S02]  /*0b50*/  IMAD R11, R10, R4, R11 ;  /* 0x000000040a0b7224 */ /* 0x000fe400078e020b */
[----:B0-----:R-:W-:-:S02]  /*0b60*/  IMAD R3, R6, R21, R30 ;  /* 0x0000001506037224 */ /* 0x001fc400078e021e */
[----:B------:R-:W-:Y:S02]  /*0b70*/  IMAD R154, R11, R154, R0 ;  /* 0x0000009a0b9a7224 */ /* 0x000fe400078e0200 */
[----:B------:R-:W-:Y:S02]  /*0b80*/  IMAD R3, R3, R22, R5 ;  /* 0x0000001603037224 */ /* 0x000fe400078e0205 */
[----:B------:R-:W-:-:S03]  /*0b90*/  IMAD.MOV.U32 R0, RZ, RZ, 0x1 ;  /* 0x00000001ff007424 */ /* 0x000fc600078e00ff */
[----:B------:R-:W-:Y:S02]  /*0ba0*/  SEL R153, R3, R154, !P3 ;  /* 0x0000009a03997207 */ /* 0x000fe40005800000 */
[----:B------:R-:W-:-:S07]  /*0bb0*/  SEL R154, R154, R3, !P3 ;  /* 0x000000039a9a7207 */ /* 0x000fce0005800000 */
.L_x_4:
[----:B------:R-:W-:-:S08]  /*0bc0*/  NOP ;  /* 0x0000000000007918 */ /* 0x000fd00000000000 */
[----:B------:R-:W0:Y:S02]  /*0bd0*/  USETMAXREG.TRY_ALLOC.CTAPOOL UP0, 0xe8 ;  /* 0x000000e8000079c8 */ /* 0x000e240008000600 */
[----:B0-----:R-:W-:-:S13]  /*0be0*/  PLOP3.LUT P0, PT, PT, PT, UP0, 0x80, 0x0 ;  /* 0x000000000000781c */ /* 0x001fda0003f0f008 */
[----:B------:R-:W-:Y:S05]  /*0bf0*/  @!P0 BRA `(.L_x_4) ;  /* 0xfffffffc00f08947 */ /* 0x000fea000383ffff */
[----:B------:R-:W-:Y:S01]  /*0c00*/  ULDC.64 UR4, c[0x0][0x598] ;  /* 0x0001660000047ab9 */ /* 0x000fe20000000a00 */
[----:B------:R-:W-:Y:S01]  /*0c10*/  ULDC.64 UR36, c[0x0][0x208] ;  /* 0x0000820000247ab9 */ /* 0x000fe20000000a00 */
[----:B------:R-:W-:-:S04]  /*0c20*/  ISETP.NE.U32.AND P0, PT, RZ, UR4, PT ;  /* 0x00000004ff007c0c */ /* 0x000fc8000bf05070 */
[----:B------:R-:W-:-:S13]  /*0c30*/  ISETP.NE.AND.EX P0, PT, RZ, UR5, PT, P0 ;  /* 0x00000005ff007c0c */ /* 0x000fda000bf05300 */
[----:B------:R-:W-:Y:S05]  /*0c40*/  @!P0 BRA `(.L_x_7) ;  /* 0x00000000001c8947 */ /* 0x000fea0003800000 */
[----:B------:R-:W0:Y:S02]  /*0c50*/  LDC.64 R4, c[0x0][0x598] ;  /* 0x00016600ff047b82 */ /* 0x000e240000000a00 */
[----:B0-----:R-:W2:Y:S02]  /*0c60*/  LDG.E.64 R4, desc[UR36][R4.64] ;  /* 0x0000002404047981 */ /* 0x001ea4000c1e1b00 */
[----:B--2---:R-:W-:-:S04]  /*0c70*/  ISETP.NE.U32.AND P0, PT, R4, RZ, PT ;  /* 0x000000ff0400720c */ /* 0x004fc80003f05070 */
[----:B------:R-:W-:-:S13]  /*0c80*/  ISETP.NE.AND.EX P0, PT, R5, RZ, PT, P0 ;  /* 0x000000ff0500720c */ /* 0x000fda0003f05300 */
[----:B------:R-:W-:Y:S05]  /*0c90*/  @!P0 BRA `(.L_x_7) ;  /* 0x0000000000088947 */ /* 0x000fea0003800000 */
[----:B------:R0:W5:Y:S01]  /*0ca0*/  LD.E R155, desc[UR36][R4.64] ;  /* 0x00000024049b7980 */ /* 0x000162000c101900 */
[----:B------:R-:W-:Y:S05]  /*0cb0*/  BRA `(.L_x_8) ;  /* 0x0000000000247947 */ /* 0x000fea0003800000 */
.L_x_7:
[----:B------:R-:W-:Y:S02]  /*0cc0*/  ULDC.64 UR4, c[0x0][0x588] ;  /* 0x0001620000047ab9 */ /* 0x000fe40000000a00 */
[----:B------:R-:W-:-:S04]  /*0cd0*/  ISETP.NE.U32.AND P0, PT, RZ, UR4, PT ;  /* 0x00000004ff007c0c */ /* 0x000fc8000bf05070 */
[----:B------:R-:W-:-:S13]  /*0ce0*/  ISETP.NE.AND.EX P0, PT, RZ, UR5, PT, P0 ;  /* 0x00000005ff007c0c */ /* 0x000fda000bf05300 */
[----:B------:R-:W-:Y:S05]  /*0cf0*/  @!P0 BRA `(.L_x_9) ;  /* 0x00000000000c8947 */ /* 0x000fea0003800000 */
[----:B------:R-:W0:Y:S02]  /*0d00*/  LDC.64 R4, c[0x0][0x588] ;  /* 0x00016200ff047b82 */ /* 0x000e240000000a00 */
[----:B0-----:R1:W5:Y:S01]  /*0d10*/  LDG.E R155, desc[UR36][R4.64] ;  /* 0x00000024049b7981 */ /* 0x001362000c1e1900 */
[----:B------:R-:W-:Y:S05]  /*0d20*/  BRA `(.L_x_8) ;  /* 0x0000000000087947 */ /* 0x000fea0003800000 */
.L_x_9:
[----:B------:R-:W-:Y:S02]  /*0d30*/  ULDC UR4, c[0x0][0x580] ;  /* 0x0001600000047ab9 */ /* 0x000fe40000000800 */
[----:B------:R-:W-:-:S07]  /*0d40*/  IMAD.U32 R155, RZ, RZ, UR4 ;  /* 0x00000004ff9b7e24 */ /* 0x000fce000f8e00ff */
.L_x_8:
[----:B------:R-:W-:Y:S02]  /*0d50*/  ULDC.64 UR4, c[0x0][0x5a0] ;  /* 0x0001680000047ab9 */ /* 0x000fe40000000a00 */
[----:B------:R-:W-:-:S04]  /*0d60*/  ISETP.NE.U32.AND P0, PT, RZ, UR4, PT ;  /* 0x00000004ff007c0c */ /* 0x000fc8000bf05070 */
[----:B------:R-:W-:-:S13]  /*0d70*/  ISETP.NE.AND.EX P0, PT, RZ, UR5, PT, P0 ;  /* 0x00000005ff007c0c */ /* 0x000fda000bf05300 */
[----:B------:R-:W-:Y:S05]  /*0d80*/  @!P0 BRA `(.L_x_10) ;  /* 0x00000000001c8947 */ /* 0x000fea0003800000 */
[----:B01----:R-:W0:Y:S02]  /*0d90*/  LDC.64 R4, c[0x0][0x5a0] ;  /* 0x00016800ff047b82 */ /* 0x003e240000000a00 */
[----:B0-----:R-:W2:Y:S02]  /*0da0*/  LDG.E.64 R4, desc[UR36][R4.64] ;  /* 0x0000002404047981 */ /* 0x001ea4000c1e1b00 */
[----:B--2---:R-:W-:-:S04]  /*0db0*/  ISETP.NE.U32.AND P0, PT, R4, RZ, PT ;  /* 0x000000ff0400720c */ /* 0x004fc80003f05070 */
[----:B------:R-:W-:-:S13]  /*0dc0*/  ISETP.NE.AND.EX P0, PT, R5, RZ, PT, P0 ;  /* 0x000000ff0500720c */ /* 0x000fda0003f05300 */
[----:B------:R-:W-:Y:S05]  /*0dd0*/  @!P0 BRA `(.L_x_10) ;  /* 0x0000000000088947 */ /* 0x000fea0003800000 */
[----:B------:R0:W5:Y:S01]  /*0de0*/  LD.E R164, desc[UR36][R4.64] ;  /* 0x0000002404a47980 */ /* 0x000162000c101900 */
[----:B------:R-:W-:Y:S05]  /*0df0*/  BRA `(.L_x_11) ;  /* 0x0000000000247947 */ /* 0x000fea0003800000 */
.L_x_10:
[----:B------:R-:W-:Y:S02]  /*0e00*/  ULDC.64 UR4, c[0x0][0x590] ;  /* 0x0001640000047ab9 */ /* 0x000fe40000000a00 */
[----:B------:R-:W-:-:S04]  /*0e10*/  ISETP.NE.U32.AND P0, PT, RZ, UR4, PT ;  /* 0x00000004ff007c0c */ /* 0x000fc8000bf05070 */
[----:B------:R-:W-:-:S13]  /*0e20*/  ISETP.NE.AND.EX P0, PT, RZ, UR5, PT, P0 ;  /* 0x00000005ff007c0c */ /* 0x000fda000bf05300 */
[----:B------:R-:W-:Y:S05]  /*0e30*/  @!P0 BRA `(.L_x_12) ;  /* 0x00000000000c8947 */ /* 0x000fea0003800000 */
[----:B------:R-:W2:Y:S02]  /*0e40*/  LDC.64 R164, c[0x0][0x590] ;  /* 0x00016400ffa47b82 */ /* 0x000ea40000000a00 */
[----:B--2---:R2:W5:Y:S01]  /*0e50*/  LDG.E R164, desc[UR36][R164.64] ;  /* 0x00000024a4a47981 */ /* 0x004562000c1e1900 */
[----:B------:R-:W-:Y:S05]  /*0e60*/  BRA `(.L_x_11) ;  /* 0x0000000000087947 */ /* 0x000fea0003800000 */
.L_x_12:
[----:B------:R-:W-:Y:S02]  /*0e70*/  ULDC UR4, c[0x0][0x584] ;  /* 0x0001610000047ab9 */ /* 0x000fe40000000800 */
[----:B------:R-:W-:-:S07]  /*0e80*/  IMAD.U32 R164, RZ, RZ, UR4 ;  /* 0x00000004ffa47e24 */ /* 0x000fce000f8e00ff */
.L_x_11:
[----:B------:R-:W-:-:S13]  /*0e90*/  LOP3.LUT P0, RZ, R0, 0xff, RZ, 0xc0, !PT ;  /* 0x000000ff00ff7812 */ /* 0x000fda000780c0ff */
[----:B------:R-:W-:Y:S05]  /*0ea0*/  @!P0 EXIT ;  /* 0x000000000000894d */ /* 0x000fea0003800000 */
[----:B------:R-:W-:Y:S01]  /*0eb0*/  ULDC UR4, c[0x0][0x28c] ;  /* 0x0000a30000047ab9 */ /* 0x000fe20000000800 */
[----:B------:R-:W-:Y:S01]  /*0ec0*/  UMOV UR38, URZ ;  /* 0x0000003f00267c82 */ /* 0x000fe20008000000 */
[----:B------:R-:W-:Y:S01]  /*0ed0*/  UIADD3 UR4, UR4, 0x7f, URZ ;  /* 0x0000007f04047890 */ /* 0x000fe2000fffe03f */
[----:B------:R-:W-:-:S03]  /*0ee0*/  UMOV UR39, URZ ;  /* 0x0000003f00277c82 */ /* 0x000fc60008000000 */
[----:B------:R-:W-:-:S04]  /*0ef0*/  USHF.R.S32.HI UR5, URZ, 0x1f, UR4 ;  /* 0x0000001f3f057899 */ /* 0x000fc80008011404 */
[----:B------:R-:W-:-:S04]  /*0f00*/  ULEA.HI UR5, UR5, UR4, URZ, 0x7 ;  /* 0x0000000405057291 */ /* 0x000fc8000f8f383f */
[----:B------:R-:W-:-:S12]  /*0f10*/  USHF.R.S32.HI UR40, URZ, 0x7, UR5 ;  /* 0x000000073f287899 */ /* 0x000fd80008011405 */
.L_x_301:
[----:B---3--:R-:W3:Y:S01]  /*0f20*/  S2R R3, SR_CgaCtaId ;  /* 0x0000000000037919 */ /* 0x008ee20000008800 */
[----:B------:R-:W-:-:S04]  /*0f30*/  MOV R0, 0x400 ;  /* 0x0000040000007802 */ /* 0x000fc80000000f00 */
[----:B---3--:R-:W-:-:S05]  /*0f40*/  LEA R0, R3, R0, 0x18 ;  /* 0x0000000003007211 */ /* 0x008fca00078ec0ff */
[----:B------:R-:W-:-:S05]  /*0f50*/  VIADD R0, R0, 0x800 ;  /* 0x0000080000007836 */ /* 0x000fca0000000000 */
[----:B------:R-:W-:-:S13]  /*0f60*/  LOP3.LUT P0, RZ, R0, 0x3ff, RZ, 0xc0, !PT ;  /* 0x000003ff00ff7812 */ /* 0x000fda000780c0ff */
[----:B--2-4-:R-:W-:Y:S05]  /*0f70*/  @!P0 BRA `(.L_x_13) ;  /* 0x0000000000408947 */ /* 0x014fea0003800000 */
[----:B------:R-:W-:Y:S01]  /*0f80*/  MOV R0, 0x0 ;  /* 0x0000000000007802 */ /* 0x000fe20000000f00 */
[----:B------:R-:W-:Y:S01]  /*0f90*/  ULDC.64 UR4, c[0x4][0x70] ;  /* 0x01001c0000047ab9 */ /* 0x000fe20000000a00 */
[----:B------:R-:W-:Y:S01]  /*0fa0*/  ULDC.64 UR6, c[0x4][0x8] ;  /* 0x0100020000067ab9 */ /* 0x000fe20000000a00 */
[----:B01----:R-:W-:Y:S01]  /*0fb0*/  IMAD.U32 R4, RZ, RZ, UR4 ;  /* 0x00000004ff047e24 */ /* 0x003fe2000f8e00ff */
[----:B------:R0:W1:Y:S01]  /*0fc0*/  LDC.64 R14, c[0x4][R0] ;  /* 0x01000000000e7b82 */ /* 0x0000620000000a00 */
[----:B------:R-:W-:Y:S01]  /*0fd0*/  IMAD.U32 R5, RZ, RZ, UR5 ;  /* 0x00000005ff057e24 */ /* 0x000fe2000f8e00ff */
[----:B------:R-:W-:Y:S01]  /*0fe0*/  ULDC.64 UR4, c[0x4][0x78] ;  /* 0x01001e0000047ab9 */ /* 0x000fe20000000a00 */
[----:B------:R-:W-:Y:S02]  /*0ff0*/  IMAD.U32 R10, RZ, RZ, UR6 ;  /* 0x00000006ff0a7e24 */ /* 0x000fe4000f8e00ff */
[----:B------:R-:W-:Y:S02]  /*1000*/  IMAD.U32 R6, RZ, RZ, UR4 ;  /* 0x00000004ff067e24 */ /* 0x000fe4000f8e00ff */
[----:B------:R-:W-:-:S02]  /*1010*/  IMAD.U32 R7, RZ, RZ, UR5 ;  /* 0x00000005ff077e24 */ /* 0x000fc4000f8e00ff */
[----:B------:R-:W-:Y:S02]  /*1020*/  IMAD.U32 R11, RZ, RZ, UR7 ;  /* 0x00000007ff0b7e24 */ /* 0x000fe4000f8e00ff */
[----:B------:R-:W-:Y:S02]  /*1030*/  IMAD.MOV.U32 R8, RZ, RZ, 0x70 ;  /* 0x00000070ff087424 */ /* 0x000fe400078e00ff */
[----:B------:R-:W-:Y:S02]  /*1040*/  IMAD.MOV.U32 R12, RZ, RZ, 0x1 ;  /* 0x00000001ff0c7424 */ /* 0x000fe400078e00ff */
[----:B0-----:R-:W-:-:S07]  /*1050*/  IMAD.MOV.U32 R13, RZ, RZ, RZ ;  /* 0x000000ffff0d7224 */ /* 0x001fce00078e00ff */
[----:B------:R-:W-:-:S07]  /*1060*/  LEPC R20, `(.L_x_13) ;  /* 0x000000001014794e */ /* 0x000fce0000000000 */
[----:B-12--5:R-:W-:Y:S05]  /*1070*/  CALL.ABS.NOINC R14 ;  /* 0x000000000e007343 */ /* 0x026fea0003c00000 */
.L_x_13:
[----:B------:R-:W3:Y:S01]  /*1080*/  S2R R3, SR_CgaCtaId ;  /* 0x0000000000037919 */ /* 0x000ee20000008800 */
[----:B------:R-:W-:-:S04]  /*1090*/  MOV R0, 0x400 ;  /* 0x0000040000007802 */ /* 0x000fc80000000f00 */
[----:B---3--:R-:W-:-:S05]  /*10a0*/  LEA R0, R3, R0, 0x18 ;  /* 0x0000000003007211 */ /* 0x008fca00078ec0ff */
[----:B------:R-:W-:-:S05]  /*10b0*/  VIADD R24, R0, 0x10800 ;  /* 0x0001080000187836 */ /* 0x000fca0000000000 */
[----:B------:R-:W-:-:S13]  /*10c0*/  LOP3.LUT P0, RZ, R24, 0x3ff, RZ, 0xc0, !PT ;  /* 0x000003ff18ff7812 */ /* 0x000fda000780c0ff */
[----:B------:R-:W-:Y:S05]  /*10d0*/  @!P0 BRA `(.L_x_14) ;  /* 0x00000000007c8947 */ /* 0x000fea0003800000 */
        /* <DEDUP_REMOVED lines=16> */
.L_x_15:
[----:B------:R-:W0:Y:S01]  /*11e0*/  LDC.64 R22, c[0x4][R22] ;  /* 0x0100000016167b82 */ /* 0x000e220000000a00 */
[----:B------:R-:W-:Y:S01]  /*11f0*/  ULDC.64 UR4, c[0x4][0x70] ;  /* 0x01001c0000047ab9 */ /* 0x000fe20000000a00 */
[----:B------:R-:W-:Y:S01]  /*1200*/  ULDC.64 UR6, c[0x4][0x10] ;  /* 0x0100040000067ab9 */ /* 0x000fe20000000a00 */
[----:B------:R-:W-:Y:S02]  /*1210*/  IMAD.U32 R4, RZ, RZ, UR4 ;  /* 0x00000004ff047e24 */ /* 0x000fe4000f8e00ff */
        /* <DEDUP_REMOVED lines=8> */
[----:B------:R-:W-:-:S07]  /*12a0*/  IMAD.MOV.U32 R13, RZ, RZ, RZ ;  /* 0x000000ffff0d7224 */ /* 0x000fce00078e00ff */
[----:B------:R-:W-:-:S07]  /*12b0*/  LEPC R20, `(.L_x_14) ;  /* 0x000000001014794e */ /* 0x000fce0000000000 */
[----:B0-----:R-:W-:Y:S05]  /*12c0*/  CALL.ABS.NOINC R22 ;  /* 0x0000000016007343 */ /* 0x001fea0003c00000 */
.L_x_14:
[----:B------:R-:W-:Y:S01]  /*12d0*/  UMOV UR4, 0xffffffff ;  /* 0xffffffff00047882 */ /* 0x000fe20000000000 */
[----:B------:R-:W-:Y:S02]  /*12e0*/  LOP3.LUT R0, R19, 0x1, RZ, 0xfc, !PT ;  /* 0x0000000113007812 */ /* 0x000fe400078efcff */
[----:B------:R-:W-:Y:S02]  /*12f0*/  LOP3.LUT R13, R18, 0x80, RZ, 0xc0, !PT ;  /* 0x00000080120d7812 */ /* 0x000fe400078ec0ff */
[----:B------:R-:W-:Y:S02]  /*1300*/  ISETP.NE.AND P0, PT, R0, 0x3, PT ;  /* 0x000000030000780c */ /* 0x000fe40003f05270 */
[----:B------:R-:W-:Y:S01]  /*1310*/  SHF.R.U32.HI R13, RZ, 0x7, R13 ;  /* 0x00000007ff0d7819 */ /* 0x000fe2000001160d */
[----:B------:R-:W-:Y:S10]  /*1320*/  BRA.DIV UR4, `(.L_x_16) ;  /* 0x000000d204187947 */ /* 0x000ff4000b800000 */
.L_x_329:
[----:B------:R-:W-:Y:S05]  /*1330*/  @!P0 BRA `(.L_x_17) ;  /* 0x0000000000048947 */ /* 0x000fea0003800000 */
[----:B------:R-:W-:Y:S01]  /*1340*/  BPT.TRAP 0x1 ;  /* 0x000000040000795c */ /* 0x000fe20000300000 */
.L_x_17:
[----:B------:R-:W3:Y:S01]  /*1350*/  S2UR UR5, SR_CgaCtaId ;  /* 0x00000000000579c3 */ /* 0x000ee20000008800 */
[----:B------:R-:W-:Y:S01]  /*1360*/  UMOV UR4, 0x400 ;  /* 0x0000040000047882 */ /* 0x000fe20000000000 */
[----:B------:R-:W-:Y:S02]  /*1370*/  IMAD.U32 R3, RZ, RZ, UR38 ;  /* 0x00000026ff037e24 */ /* 0x000fe4000f8e00ff */
[----:B01----:R-:W-:-:S03]  /*1380*/  IMAD.U32 R5, RZ, RZ, UR39 ;  /* 0x00000027ff057e24 */ /* 0x003fc6000f8e00ff */
[----:B------:R-:W-:Y:S01]  /*1390*/  SHF.L.U32 R3, R3, 0x1f, RZ ;  /* 0x0000001f03037819 */ /* 0x000fe200000006ff */
[----:B---3--:R-:W-:-:S06]  /*13a0*/  ULEA UR4, UR5, UR4, 0x18 ;  /* 0x0000000405047291 */ /* 0x008fcc000f8ec03f */
[----:B------:R-:W-:-:S04]  /*13b0*/  IMAD.U32 R0, RZ, RZ, UR4 ;  /* 0x00000004ff007e24 */ /* 0x000fc8000f8e00ff */
[----:B------:R-:W-:-:S04]  /*13c0*/  IMAD R4, R5, 0x8, R0 ;  /* 0x0000000805047824 */ /* 0x000fc800078e0200 */
[----:B------:R0:W1:Y:S01]  /*13d0*/  SYNCS.PHASECHK.TRANS64.TRYWAIT P1, [R4+URZ], R3 ;  /* 0x00000003040075a7 */ /* 0x000062000802017f */
[----:B------:R-:W-:Y:S05]  /*13e0*/  @!P0 BRA `(.L_x_18) ;  /* 0x0000000000048947 */ /* 0x000fea0003800000 */
[----:B------:R-:W-:Y:S01]  /*13f0*/  BPT.TRAP 0x1 ;  /* 0x000000040000795c */ /* 0x000fe20000300000 */
.L_x_18:
[----:B-1----:R-:W-:Y:S05]  /*1400*/  @P1 BRA `(.L_x_19) ;  /* 0x0000000000081947 */ /* 0x002fea0003800000 */
[----:B------:R-:W1:Y:S02]  /*1410*/  SYNCS.PHASECHK.TRANS64.TRYWAIT P1, [R4+URZ], R3 ;  /* 0x00000003040075a7 */ /* 0x000e64000802017f */
[----:B-1----:R-:W-:Y:S05]  /*1420*/  @!P1 BRA `(.L_x_20) ;  /* 0x000000cc00f49947 */ /* 0x002fea0003800000 */
.L_x_19:
[----:B------:R-:W-:-:S04]  /*1430*/  UIADD3 UR4, UR39, 0x1, URZ ;  /* 0x0000000127047890 */ /* 0x000fc8000fffe03f */
[----:B------:R-:W-:Y:S02]  /*1440*/  UISETP.NE.AND UP0, UPT, UR4, 0x4, UPT ;  /* 0x000000040400788c */ /* 0x000fe4000bf05270 */
[----:B01----:R-:W-:Y:S02]  /*1450*/  IMAD.U32 R3, RZ, RZ, UR4 ;  /* 0x00000004ff037e24 */ /* 0x003fe4000f8e00ff */
[----:B------:R-:W-:Y:S02]  /*1460*/  USEL UR4, URZ, 0x1, UP0 ;  /* 0x000000013f047887 */ /* 0x000fe40008000000 */
[----:B------:R-:W-:Y:S02]  /*1470*/  PLOP3.LUT P1, PT, PT, PT, UP0, 0x80, 0x0 ;  /* 0x000000000000781c */ /* 0x000fe40003f2f008 */
[----:B------:R-:W-:Y:S02]  /*1480*/  ULOP3.LUT UR4, UR38, UR4, URZ, 0x3c, !UPT ;  /* 0x0000000426047292 */ /* 0x000fe4000f8e3c3f */
[----:B------:R-:W-:-:S04]  /*1490*/  SEL R3, R3, RZ, P1 ;  /* 0x000000ff03037207 */ /* 0x000fc80000800000 */
[----:B--2---:R-:W-:Y:S01]  /*14a0*/  IMAD.U32 R165, RZ, RZ, UR4 ;  /* 0x00000004ffa57e24 */ /* 0x004fe2000f8e00ff */
[----:B------:R-:W-:Y:S06]  /*14b0*/  @!P0 BRA `(.L_x_21) ;  /* 0x0000000000048947 */ /* 0x000fec0003800000 */
[----:B------:R-:W-:Y:S01]  /*14c0*/  BPT.TRAP 0x1 ;  /* 0x000000040000795c */ /* 0x000fe20000300000 */
.L_x_21:
[C---:B------:R-:W-:Y:S01]  /*14d0*/  IMAD.SHL.U32 R7, R18.reuse, 0x200, RZ ;  /* 0x0000020012077824 */ /* 0x040fe200078e00ff */
[C---:B------:R-:W-:Y:S01]  /*14e0*/  LOP3.LUT R4, R18.reuse, 0x2, RZ, 0xc0, !PT ;  /* 0x0000000212047812 */ /* 0x040fe200078ec0ff */
[----:B------:R-:W-:Y:S01]  /*14f0*/  USHF.L.U32 UR4, UR39, 0xe, URZ ;  /* 0x0000000e27047899 */ /* 0x000fe2000800063f */
[----:B------:R-:W-:Y:S01]  /*1500*/  LOP3.LUT R6, R18, 0xe0, RZ, 0xc0, !PT ;  /* 0x000000e012067812 */ /* 0x000fe200078ec0ff */
[----:B------:R-:W-:Y:S01]  /*1510*/  IMAD.U32 R33, RZ, RZ, UR40 ;  /* 0x00000028ff217e24 */ /* 0x000fe2000f8e00ff */
[----:B------:R-:W-:Y:S01]  /*1520*/  LOP3.LUT R7, R7, 0x200, RZ, 0xc0, !PT ;  /* 0x0000020007077812 */ /* 0x000fe200078ec0ff */
[----:B------:R-:W-:Y:S01]  /*1530*/  IMAD.SHL.U32 R4, R4, 0x200, RZ ;  /* 0x0000020004047824 */ /* 0x000fe200078e00ff */
[----:B------:R-:W-:Y:S02]  /*1540*/  SHF.R.U32.HI R5, RZ, 0x2, R18 ;  /* 0x00000002ff057819 */ /* 0x000fe40000011612 */
[----:B------:R-:W-:Y:S01]  /*1550*/  LEA.HI R6, R6, R7, RZ, 0x1f ;  /* 0x0000000706067211 */ /* 0x000fe200078ff8ff */
[----:B------:R-:W-:Y:S01]  /*1560*/  IMAD.SHL.U32 R7, R18, 0x40, RZ ;  /* 0x0000004012077824 */ /* 0x000fe200078e00ff */
[----:B------:R-:W-:-:S02]  /*1570*/  LOP3.LUT R5, R5, 0x7, RZ, 0xc0, !PT ;  /* 0x0000000705057812 */ /* 0x000fc400078ec0ff */
[----:B------:R-:W-:Y:S02]  /*1580*/  R2P PR, R18, 0x60 ;  /* 0x0000006012007804 */ /* 0x000fe40000000000 */
[----:B------:R-:W-:Y:S01]  /*1590*/  LOP3.LUT R5, R4, 0xfffffe00, R5, 0xe2, !PT ;  /* 0xfffffe0004057812 */ /* 0x000fe200078ee205 */
[----:B------:R-:W-:Y:S01]  /*15a0*/  IMAD.MOV.U32 R4, RZ, RZ, 0x90 ;  /* 0x00000090ff047424 */ /* 0x000fe200078e00ff */
[----:B------:R-:W-:Y:S01]  /*15b0*/  LOP3.LUT R6, R6, 0x40, R7, 0x78, !PT ;  /* 0x0000004006067812 */ /* 0x000fe200078e7807 */
[----:B------:R-:W-:Y:S01]  /*15c0*/  IMAD R7, R3, 0x8, R0 ;  /* 0x0000000803077824 */ /* 0x000fe200078e0200 */
[----:B------:R-:W-:Y:S02]  /*15d0*/  SHF.L.U32 R8, R165, 0x1f, RZ ;  /* 0x0000001fa5087819 */ /* 0x000fe400000006ff */
[----:B------:R-:W-:Y:S01]  /*15e0*/  LOP3.LUT R5, R5, R6, RZ, 0xfc, !PT ;  /* 0x0000000605057212 */ /* 0x000fe200078efcff */
[----:B------:R-:W-:Y:S01]  /*15f0*/  IMAD.MOV.U32 R6, RZ, RZ, 0x120 ;  /* 0x00000120ff067424 */ /* 0x000fe200078e00ff */
[----:B------:R-:W-:Y:S01]  /*1600*/  SEL R4, R4, 0x70, !P5 ;  /* 0x0000007004047807 */ /* 0x000fe20006800000 */
[----:B------:R0:W1:Y:S01]  /*1610*/  SYNCS.PHASECHK.TRANS64.TRYWAIT P1, [R7+URZ], R8 ;  /* 0x00000008070075a7 */ /* 0x000062000802017f */
[----:B------:R-:W-:-:S07]  /*1620*/  LOP3.LUT R11, R5, UR4, RZ, 0xfc, !PT ;  /* 0x00000004050b7c12 */ /* 0x000fce000f8efcff */
[----:B------:R-:W-:Y:S05]  /*1630*/  WARPSYNC.ALL ;  /* 0x0000000000007948 */ /* 0x000fea0003800000 */
[----:B------:R-:W-:Y:S01]  /*1640*/  IMAD.IADD R11, R0, 0x1, R11 ;  /* 0x00000001000b7824 */ /* 0x000fe200078e020b */
[----:B------:R-:W-:Y:S02]  /*1650*/  SEL R6, R6, 0xe0, !P6 ;  /* 0x000000e006067807 */ /* 0x000fe40007000000 */
[----:B------:R-:W-:Y:S01]  /*1660*/  ISETP.NE.AND P2, PT, R33, 0x1, PT ;  /* 0x000000012100780c */ /* 0x000fe20003f45270 */
[C---:B------:R-:W-:Y:S01]  /*1670*/  IMAD.IADD R10, R11.reuse, 0x1, R4 ;  /* 0x000000010b0a7824 */ /* 0x040fe200078e0204 */
[----:B------:R-:W-:Y:S01]  /*1680*/  LDS.U8 R13, [R11+0x800] ;  /* 0x000800000b0d7984 */ /* 0x000fe20000000000 */
[----:B------:R-:W-:-:S03]  /*1690*/  IMAD.IADD R9, R11, 0x1, R6 ;  /* 0x000000010b097824 */ /* 0x000fc600078e0206 */
[----:B------:R-:W-:Y:S01]  /*16a0*/  LDS.U8 R15, [R11+0x808] ;  /* 0x000808000b0f7984 */ /* 0x000fe20000000000 */
[----:B------:R-:W-:-:S03]  /*16b0*/  IMAD.IADD R12, R4, 0x1, R9 ;  /* 0x00000001040c7824 */ /* 0x000fc600078e0209 */
[----:B------:R-:W-:Y:S04]  /*16c0*/  LDS.U8 R21, [R11+0x1000] ;  /* 0x001000000b157984 */ /* 0x000fe80000000000 */
[----:B------:R-:W-:Y:S04]  /*16d0*/  LDS.U8 R23, [R11+0x1008] ;  /* 0x001008000b177984 */ /* 0x000fe80000000000 */
[----:B------:R-:W-:Y:S04]  /*16e0*/  LDS.U8 R25, [R11+0x1800] ;  /* 0x001800000b197984 */ /* 0x000fe80000000000 */
[----:B------:R-:W-:Y:S04]  /*16f0*/  LDS.U8 R27, [R11+0x1808] ;  /* 0x001808000b1b7984 */ /* 0x000fe80000000000 */
[----:B------:R-:W-:Y:S04]  /*1700*/  LDS.U8 R29, [R11+0x2000] ;  /* 0x002000000b1d7984 */ /* 0x000fe80000000000 */
[----:B------:R-:W-:Y:S04]  /*1710*/  LDS.U8 R31, [R11+0x2008] ;  /* 0x002008000b1f7984 */ /* 0x000fe80000000000 */
[----:B------:R-:W2:Y:S04]  /*1720*/  LDS.U8 R14, [R10+0x800] ;  /* 0x000800000a0e7984 */ /* 0x000ea80000000000 */
[----:B------:R-:W3:Y:S04]  /*1730*/  LDS.U8 R22, [R10+0x808] ;  /* 0x000808000a167984 */ /* 0x000ee80000000000 */
[----:B------:R-:W4:Y:S04]  /*1740*/  LDS.U8 R30, [R10+0x1000] ;  /* 0x001000000a1e7984 */ /* 0x000f280000000000 */
[----:B------:R-:W0:Y:S04]  /*1750*/  LDS.U8 R34, [R10+0x1008] ;  /* 0x001008000a227984 */ /* 0x000e280000000000 */
[----:B------:R-:W1:Y:S04]  /*1760*/  LDS.U8 R40, [R10+0x1800] ;  /* 0x001800000a287984 */ /* 0x000e680000000000 */
[----:B------:R-:W1:Y:S04]  /*1770*/  LDS.U8 R44, [R10+0x1808] ;  /* 0x001808000a2c7984 */ /* 0x000e680000000000 */
[----:B------:R-:W1:Y:S04]  /*1780*/  LDS.U8 R50, [R10+0x2000] ;  /* 0x002000000a327984 */ /* 0x000e680000000000 */
[----:B------:R-:W1:Y:S04]  /*1790*/  LDS.U8 R54, [R10+0x2008] ;  /* 0x002008000a367984 */ /* 0x000e680000000000 */
[----:B------:R-:W1:Y:S04]  /*17a0*/  LDS.U8 R20, [R9+0x800] ;  /* 0x0008000009147984 */ /* 0x000e680000000000 */
[----:B------:R-:W1:Y:S04]  /*17b0*/  LDS.U8 R26, [R9+0x808] ;  /* 0x00080800091a7984 */ /* 0x000e680000000000 */
[----:B------:R-:W1:Y:S01]  /*17c0*/  LDS.U8 R32, [R9+0x1000] ;  /* 0x0010000009207984 */ /* 0x000e620000000000 */
[----:B--2---:R-:W-:-:S03]  /*17d0*/  PRMT R13, R14, 0x7604, R13 ;  /* 0x000076040e0d7816 */ /* 0x004fc6000000000d */
[----:B------:R-:W2:Y:S01]  /*17e0*/  LDS.U8 R36, [R9+0x1008] ;  /* 0x0010080009247984 */ /* 0x000ea20000000000 */
[----:B---3--:R-:W-:-:S03]  /*17f0*/  PRMT R15, R22, 0x7604, R15 ;  /* 0x00007604160f7816 */ /* 0x008fc6000000000f */
[----:B------:R-:W3:Y:S01]  /*1800*/  LDS.U8 R42, [R9+0x1800] ;  /* 0x00180000092a7984 */ /* 0x000ee20000000000 */
[----:B----4-:R-:W-:-:S03]  /*1810*/  PRMT R21, R30, 0x7604, R21 ;  /* 0x000076041e157816 */ /* 0x010fc60000000015 */
[----:B------:R-:W4:Y:S01]  /*1820*/  LDS.U8 R46, [R9+0x1808] ;  /* 0x00180800092e7984 */ /* 0x000f220000000000 */
[----:B0-----:R-:W-:-:S03]  /*1830*/  PRMT R23, R34, 0x7604, R23 ;  /* 0x0000760422177816 */ /* 0x001fc60000000017 */
[----:B------:R-:W0:Y:S01]  /*1840*/  LDS.U8 R52, [R9+0x2000] ;  /* 0x0020000009347984 */ /* 0x000e220000000000 */
[----:B-1----:R-:W-:-:S03]  /*1850*/  PRMT R25, R40, 0x7604, R25 ;  /* 0x0000760428197816 */ /* 0x002fc60000000019 */
[----:B------:R-:W1:Y:S01]  /*1860*/  LDS.U8 R56, [R9+0x2008] ;  /* 0x0020080009387984 */ /* 0x000e620000000000 */
[----:B------:R-:W-:-:S03]  /*1870*/  PRMT R27, R44, 0x7604, R27 ;  /* 0x000076042c1b7816 */ /* 0x000fc6000000001b */
        /* <DEDUP_REMOVED lines=11> */
[----:B--2---:R-:W-:-:S03]  /*1930*/  PRMT R23, R36, 0x7054, R23 ;  /* 0x0000705424177816 */ /* 0x004fc60000000017 */
[----:B------:R-:W2:Y:S01]  /*1940*/  LDS.U8 R162, [R12+0x2000] ;  /* 0x002000000ca27984 */ /* 0x000ea20000000000 */
[----:B---3--:R-:W-:-:S03]  /*1950*/  PRMT R25, R42, 0x7054, R25 ;  /* 0x000070542a197816 */ /* 0x008fc60000000019 */
[----:B------:R-:W3:Y:S01]  /*1960*/  LDS.U8 R58, [R12+0x2008] ;  /* 0x002008000c3a7984 */ /* 0x000ee20000000000 */
[----:B----4-:R-:W-:Y:S02]  /*1970*/  PRMT R27, R46, 0x7054, R27 ;  /* 0x000070542e1b7816 */ /* 0x010fe4000000001b */
[----:B0-----:R-:W-:Y:S02]  /*1980*/  PRMT R29, R52, 0x7054, R29 ;  /* 0x00007054341d7816 */ /* 0x001fe4000000001d */
[----:B-1----:R-:W-:Y:S02]  /*1990*/  PRMT R31, R56, 0x7054, R31 ;  /* 0x00007054381f7816 */ /* 0x002fe4000000001f */
[----:B------:R-:W-:Y:S02]  /*19a0*/  PRMT R156, R156, 0x654, R13 ;  /* 0x000006549c9c7816 */ /* 0x000fe4000000000d */
[----:B------:R-:W-:Y:S02]  /*19b0*/  PRMT R157, R28, 0x654, R15 ;  /* 0x000006541c9d7816 */ /* 0x000fe4000000000f */
[----:B------:R-:W-:-:S02]  /*19c0*/  PRMT R158, R158, 0x654, R21 ;  /* 0x000006549e9e7816 */ /* 0x000fc40000000015 */
[----:B------:R-:W-:Y:S02]  /*19d0*/  PRMT R159, R38, 0x654, R23 ;  /* 0x00000654269f7816 */ /* 0x000fe40000000017 */
[----:B------:R-:W-:Y:S02]  /*19e0*/  PRMT R160, R160, 0x654, R25 ;  /* 0x00000654a0a07816 */ /* 0x000fe40000000019 */
[----:B------:R-:W-:Y:S02]  /*19f0*/  PRMT R161, R48, 0x654, R27 ;  /* 0x0000065430a17816 */ /* 0x000fe4000000001b */
[----:B--2---:R-:W-:Y:S02]  /*1a00*/  PRMT R162, R162, 0x654, R29 ;  /* 0x00000654a2a27816 */ /* 0x004fe4000000001d */
[----:B---3--:R-:W-:Y:S02]  /*1a10*/  PRMT R163, R58, 0x654, R31 ;  /* 0x000006543aa37816 */ /* 0x008fe4000000001f */
[----:B------:R-:W-:Y:S01]  /*1a20*/  R2UR UR4, R24 ;  /* 0x00000000180472ca */ /* 0x000fe200000e0000 */
[----:B------:R-:W-:Y:S01]  /*1a30*/  UMOV UR11, 0x40000040 ;  /* 0x40000040000b7882 */ /* 0x000fe20000000000 */
[----:B------:R-:W-:-:S11]  /*1a40*/  WARPGROUP.ARRIVE ;  /* 0x00000000000079c5 */ /* 0x000fd60000000000 */
[----:B------:R-:W-:-:S04]  /*1a50*/  USHF.R.U32.HI UR4, URZ, 0x4, UR4 ;  /* 0x000000043f047899 */ /* 0x000fc80008011604 */
[----:B------:R-:W-:-:S04]  /*1a60*/  ULOP3.LUT UR4, UR4, 0x3fff, URZ, 0xc0, !UPT ;  /* 0x00003fff04047892 */ /* 0x000fc8000f8ec03f */
[----:B------:R-:W-:-:S04]  /*1a70*/  ULOP3.LUT UR7, UR4, 0x10000, URZ, 0xfc, !UPT ;  /* 0x0001000004077892 */ /* 0x000fc8000f8efc3f */
[----:B------:R-:W-:-:S04]  /*1a80*/  ULEA UR4, UR39, UR7, 0xb ;  /* 0x0000000727047291 */ /* 0x000fc8000f8e583f */
[----:B------:R-:W-:-:S03]  /*1a90*/  UIADD3 UR6, UR4, 0x2, URZ ;  /* 0x0000000204067890 */ /* 0x000fc6000fffe03f */
[----:B------:R-:W-:Y:S02]  /*1aa0*/  UMOV UR10, UR4 ;  /* 0x00000004000a7c82 */ /* 0x000fe40008000000 */
[----:B------:R-:W-:Y:S01]  /*1ab0*/  QGMMA.64x256x32.F32.E5M2.E5M2 R24, R156, gdesc[UR8], RZ, !UPT, gsb0 ;  /* 0x03e000089c187df3 */ /* 0x000fe2000c0038ff */
[----:B------:R-:W-:Y:S01]  /*1ac0*/  UMOV UR11, 0x40000040 ;  /* 0x40000040000b7882 */ /* 0x000fe20000000000 */
[----:B------:R-:W-:Y:S01]  /*1ad0*/  UMOV UR10, UR6 ;  /* 0x00000006000a7c82 */ /* 0x000fe20008000000 */
[----:B------:R-:W-:Y:S02]  /*1ae0*/  UIADD3 UR6, UR4, 0x4, URZ ;  /* 0x0000000404067890 */ /* 0x000fe4000fffe03f */
[----:B------:R-:W-:Y:S01]  /*1af0*/  UIADD3 UR4, UR4, 0x6, URZ ;  /* 0x0000000604047890 */ /* 0x000fe2000fffe03f */
[----:B------:R-:W-:Y:S02]  /*1b00*/  WARPGROUP.DEPBAR.LE gsb0, 0x0 ;  /* 0x00008000000079c5 */ /* 0x000fe40000010000 */
[----:B------:R-:W-:-:S15]  /*1b10*/  WARPGROUP.ARRIVE ;  /* 0x00000000000079c5 */ /* 0x000fde0000000000 */
[----:B------:R-:W-:-:S05]  /*1b20*/  NOP ;  /* 0x0000000000007918 */ /* 0x000fca0000000000 */
[----:B------:R-:W-:Y:S01]  /*1b30*/  QGMMA.64x256x32.F32.E5M2.E5M2 R24, R160, gdesc[UR8], R24, gsb0 ;  /* 0x03e00008a0187df3 */ /* 0x000fe20008003818 */
[----:B------:R-:W-:Y:S01]  /*1b40*/  UMOV UR10, UR6 ;  /* 0x00000006000a7c82 */ /* 0x000fe20008000000 */
[----:B------:R-:W-:Y:S01]  /*1b50*/  UMOV UR11, 0x40000040 ;  /* 0x40000040000b7882 */ /* 0x000fe20000000000 */
[----:B------:R-:W-:Y:S02]  /*1b60*/  WARPGROUP.DEPBAR.LE gsb0, 0x0 ;  /* 0x00008000000079c5 */ /* 0x000fe40000010000 */
[----:B------:R-:W-:Y:S04]  /*1b70*/  LDS.U8 R13, [R11+0x2800] ;  /* 0x002800000b0d7984 */ /* 0x000fe80000000000 */
[----:B------:R-:W0:Y:S04]  /*1b80*/  LDS.U8 R14, [R10+0x2800] ;  /* 0x002800000a0e7984 */ /* 0x000e280000000000 */
[----:B------:R-:W-:Y:S04]  /*1b90*/  LDS.U8 R15, [R11+0x2808] ;  /* 0x002808000b0f7984 */ /* 0x000fe80000000000 */
[----:B------:R-:W1:Y:S04]  /*1ba0*/  LDS.U8 R22, [R10+0x2808] ;  /* 0x002808000a167984 */ /* 0x000e680000000000 */
[----:B------:R-:W-:Y:S04]  /*1bb0*/  LDS.U8 R21, [R11+0x3000] ;  /* 0x003000000b157984 */ /* 0x000fe80000000000 */
[----:B------:R-:W2:Y:S04]  /*1bc0*/  LDS.U8 R162, [R10+0x3000] ;  /* 0x003000000aa27984 */ /* 0x000ea80000000000 */
[----:B------:R-:W-:Y:S04]  /*1bd0*/  LDS.U8 R23, [R11+0x3008] ;  /* 0x003008000b177984 */ /* 0x000fe80000000000 */
[----:B------:R-:W3:Y:S04]  /*1be0*/  LDS.U8 R170, [R10+0x3008] ;  /* 0x003008000aaa7984 */ /* 0x000ee80000000000 */
[----:B------:R-:W4:Y:S04]  /*1bf0*/  LDS.U8 R20, [R9+0x2800] ;  /* 0x0028000009147984 */ /* 0x000f280000000000 */
[----:B------:R-:W4:Y:S04]  /*1c00*/  LDS.U8 R158, [R9+0x2808] ;  /* 0x00280800099e7984 */ /* 0x000f280000000000 */
[----:B------:R-:W4:Y:S04]  /*1c10*/  LDS.U8 R166, [R9+0x3000] ;  /* 0x0030000009a67984 */ /* 0x000f280000000000 */
[----:B------:R-:W4:Y:S01]  /*1c20*/  LDS.U8 R172, [R9+0x3008] ;  /* 0x0030080009ac7984 */ /* 0x000f220000000000 */
[----:B0-----:R-:W-:-:S03]  /*1c30*/  PRMT R13, R14, 0x7604, R13 ;  /* 0x000076040e0d7816 */ /* 0x001fc6000000000d */
[----:B------:R-:W0:Y:S04]  /*1c40*/  LDS.U8 R156, [R12+0x2800] ;  /* 0x002800000c9c7984 */ /* 0x000e280000000000 */
[----:B------:R-:W0:Y:S01]  /*1c50*/  LDS.U8 R160, [R12+0x2808] ;  /* 0x002808000ca07984 */ /* 0x000e220000000000 */
[----:B-1----:R-:W-:-:S03]  /*1c60*/  PRMT R15, R22, 0x7604, R15 ;  /* 0x00007604160f7816 */ /* 0x002fc6000000000f */
[----:B------:R-:W1:Y:S04]  /*1c70*/  LDS.U8 R168, [R12+0x3000] ;  /* 0x003000000ca87984 */ /* 0x000e680000000000 */
[----:B------:R-:W1:Y:S01]  /*1c80*/  LDS.U8 R174, [R12+0x3008] ;  /* 0x003008000cae7984 */ /* 0x000e620000000000 */
[----:B--2---:R-:W-:Y:S02]  /*1c90*/  PRMT R21, R162, 0x7604, R21 ;  /* 0x00007604a2157816 */ /* 0x004fe40000000015 */
[----:B---3--:R-:W-:Y:S02]  /*1ca0*/  PRMT R23, R170, 0x7604, R23 ;  /* 0x00007604aa177816 */ /* 0x008fe40000000017 */
[----:B----4-:R-:W-:Y:S02]  /*1cb0*/  PRMT R13, R20, 0x7054, R13 ;  /* 0x00007054140d7816 */ /* 0x010fe4000000000d */
[----:B------:R-:W-:-:S02]  /*1cc0*/  PRMT R15, R158, 0x7054, R15 ;  /* 0x000070549e0f7816 */ /* 0x000fc4000000000f */
[----:B------:R-:W-:Y:S02]  /*1cd0*/  PRMT R21, R166, 0x7054, R21 ;  /* 0x00007054a6157816 */ /* 0x000fe40000000015 */
[----:B------:R-:W-:Y:S02]  /*1ce0*/  PRMT R23, R172, 0x7054, R23 ;  /* 0x00007054ac177816 */ /* 0x000fe40000000017 */
[----:B0-----:R-:W-:Y:S02]  /*1cf0*/  PRMT R156, R156, 0x654, R13 ;  /* 0x000006549c9c7816 */ /* 0x001fe4000000000d */
[----:B------:R-:W-:Y:S02]  /*1d00*/  PRMT R157, R160, 0x654, R15 ;  /* 0x00000654a09d7816 */ /* 0x000fe4000000000f */
[----:B-1----:R-:W-:Y:S02]  /*1d10*/  PRMT R158, R168, 0x654, R21 ;  /* 0x00000654a89e7816 */ /* 0x002fe40000000015 */
[----:B------:R-:W-:-:S04]  /*1d20*/  PRMT R159, R174, 0x654, R23 ;  /* 0x00000654ae9f7816 */ /* 0x000fc80000000017 */
[----:B------:R-:W-:-:S06]  /*1d30*/  WARPGROUP.ARRIVE ;  /* 0x00000000000079c5 */ /* 0x000fcc0000000000 */
[----:B------:R-:W-:Y:S01]  /*1d40*/  QGMMA.64x256x32.F32.E5M2.E5M2 R24, R156, gdesc[UR8], R24, gsb0 ;  /* 0x03e000089c187df3 */ /* 0x000fe20008003818 */
[----:B------:R-:W-:Y:S01]  /*1d50*/  UMOV UR10, UR4 ;  /* 0x00000004000a7c82 */ /* 0x000fe20008000000 */
[----:B------:R-:W-:Y:S01]  /*1d60*/  UMOV UR11, 0x40000040 ;  /* 0x40000040000b7882 */ /* 0x000fe20000000000 */
[----:B------:R-:W-:Y:S02]  /*1d70*/  WARPGROUP.DEPBAR.LE gsb0, 0x0 ;  /* 0x00008000000079c5 */ /* 0x000fe40000010000 */
[----:B------:R-:W-:Y:S04]  /*1d80*/  LDS.U8 R13, [R11+0x3800] ;  /* 0x003800000b0d7984 */ /* 0x000fe80000000000 */
[----:B------:R-:W0:Y:S04]  /*1d90*/  LDS.U8 R14, [R10+0x3800] ;  /* 0x003800000a0e7984 */ /* 0x000e280000000000 */
[----:B------:R-:W-:Y:S04]  /*1da0*/  LDS.U8 R15, [R11+0x3808] ;  /* 0x003808000b0f7984 */ /* 0x000fe80000000000 */
[----:B------:R-:W-:Y:S04]  /*1db0*/  LDS.U8 R21, [R11+0x4000] ;  /* 0x004000000b157984 */ /* 0x000fe80000000000 */
[----:B------:R-:W-:Y:S04]  /*1dc0*/  LDS.U8 R23, [R11+0x4008] ;  /* 0x004008000b177984 */ /* 0x000fe80000000000 */
[----:B------:R-:W1:Y:S04]  /*1dd0*/  LDS.U8 R22, [R10+0x3808] ;  /* 0x003808000a167984 */ /* 0x000e680000000000 */
[----:B------:R-:W2:Y:S04]  /*1de0*/  LDS.U8 R162, [R10+0x4000] ;  /* 0x004000000aa27984 */ /* 0x000ea80000000000 */
[----:B------:R-:W3:Y:S04]  /*1df0*/  LDS.U8 R170, [R10+0x4008] ;  /* 0x004008000aaa7984 */ /* 0x000ee80000000000 */
[----:B------:R-:W4:Y:S04]  /*1e00*/  LDS.U8 R20, [R9+0x3800] ;  /* 0x0038000009147984 */ /* 0x000f280000000000 */
[----:B------:R-:W4:Y:S04]  /*1e10*/  LDS.U8 R158, [R9+0x3808] ;  /* 0x00380800099e7984 */ /* 0x000f280000000000 */
[----:B------:R-:W4:Y:S04]  /*1e20*/  LDS.U8 R166, [R9+0x4000] ;  /* 0x0040000009a67984 */ /* 0x000f280000000000 */
[----:B------:R-:W4:Y:S01]  /*1e30*/  LDS.U8 R172, [R9+0x4008] ;  /* 0x0040080009ac7984 */ /* 0x000f220000000000 */
[----:B0-----:R-:W-:-:S03]  /*1e40*/  PRMT R13, R14, 0x7604, R13 ;  /* 0x000076040e0d7816 */ /* 0x001fc6000000000d */
[----:B------:R-:W0:Y:S04]  /*1e50*/  LDS.U8 R156, [R12+0x3800] ;  /* 0x003800000c9c7984 */ /* 0x000e280000000000 */
[----:B------:R-:W0:Y:S04]  /*1e60*/  LDS.U8 R160, [R12+0x3808] ;  /* 0x003808000ca07984 */ /* 0x000e280000000000 */
[----:B------:R-:W0:Y:S04]  /*1e70*/  LDS.U8 R168, [R12+0x4000] ;  /* 0x004000000ca87984 */ /* 0x000e280000000000 */
[----:B------:R-:W0:Y:S01]  /*1e80*/  LDS.U8 R174, [R12+0x4008] ;  /* 0x004008000cae7984 */ /* 0x000e220000000000 */
[----:B-1----:R-:W-:-:S02]  /*1e90*/  PRMT R15, R22, 0x7604, R15 ;  /* 0x00007604160f7816 */ /* 0x002fc4000000000f */
[----:B--2---:R-:W-:Y:S02]  /*1ea0*/  PRMT R21, R162, 0x7604, R21 ;  /* 0x00007604a2157816 */ /* 0x004fe40000000015 */
[----:B---3--:R-:W-:Y:S02]  /*1eb0*/  PRMT R23, R170, 0x7604, R23 ;  /* 0x00007604aa177816 */ /* 0x008fe40000000017 */
[----:B----4-:R-:W-:Y:S02]  /*1ec0*/  PRMT R13, R20, 0x7054, R13 ;  /* 0x00007054140d7816 */ /* 0x010fe4000000000d */
[----:B------:R-:W-:Y:S02]  /*1ed0*/  PRMT R15, R158, 0x7054, R15 ;  /* 0x000070549e0f7816 */ /* 0x000fe4000000000f */
[----:B------:R-:W-:Y:S02]  /*1ee0*/  PRMT R21, R166, 0x7054, R21 ;  /* 0x00007054a6157816 */ /* 0x000fe40000000015 */
[----:B------:R-:W-:-:S02]  /*1ef0*/  PRMT R23, R172, 0x7054, R23 ;  /* 0x00007054ac177816 */ /* 0x000fc40000000017 */
[----:B0-----:R-:W-:Y:S02]  /*1f00*/  PRMT R156, R156, 0x654, R13 ;  /* 0x000006549c9c7816 */ /* 0x001fe4000000000d */
[----:B------:R-:W-:Y:S02]  /*1f10*/  PRMT R157, R160, 0x654, R15 ;  /* 0x00000654a09d7816 */ /* 0x000fe4000000000f */
[----:B------:R-:W-:Y:S02]  /*1f20*/  PRMT R158, R168, 0x654, R21 ;  /* 0x00000654a89e7816 */ /* 0x000fe40000000015 */
[----:B------:R-:W-:-:S04]  /*1f30*/  PRMT R159, R174, 0x654, R23 ;  /* 0x00000654ae9f7816 */ /* 0x000fc80000000017 */
[----:B------:R-:W-:-:S06]  /*1f40*/  WARPGROUP.ARRIVE ;  /* 0x00000000000079c5 */ /* 0x000fcc0000000000 */
[----:B------:R-:W-:Y:S03]  /*1f50*/  QGMMA.64x256x32.F32.E5M2.E5M2 R24, R156, gdesc[UR8], R24, gsb0 ;  /* 0x03e000089c187df3 */ /* 0x000fe60008003818 */
[----:B------:R-:W-:Y:S02]  /*1f60*/  WARPGROUP.DEPBAR.LE gsb0, 0x0 ;  /* 0x00008000000079c5 */ /* 0x000fe40000010000 */
[----:B------:R-:W-:Y:S05]  /*1f70*/  @!P2 BRA `(.L_x_22) ;  /* 0x00000014009ca947 */ /* 0x000fea0003800000 */
[----:B------:R-:W-:Y:S05]  /*1f80*/  @!P0 BRA `(.L_x_23) ;  /* 0x0000000000048947 */ /* 0x000fea0003800000 */
[----:B------:R-:W-:Y:S01]  /*1f90*/  BPT.TRAP 0x1 ;  /* 0x000000040000795c */ /* 0x000fe20000300000 */
.L_x_23:
[----:B------:R-:W-:-:S05]  /*1fa0*/  IMAD.SHL.U32 R170, R3, 0x4000, RZ ;  /* 0x0000400003aa7824 */ /* 0x000fca00078e00ff */
[----:B------:R-:W-:-:S05]  /*1fb0*/  LOP3.LUT R9, R170, R5, RZ, 0xfc, !PT ;  /* 0x00000005aa097212 */ /* 0x000fca00078efcff */
[----:B------:R-:W-:Y:S01]  /*1fc0*/  IMAD.IADD R9, R0, 0x1, R9 ;  /* 0x0000000100097824 */ /* 0x000fe200078e0209 */
[----:B------:R-:W-:Y:S06]  /*1fd0*/  @P1 BRA `(.L_x_24) ;  /* 0x0000000000081947 */ /* 0x000fec0003800000 */
[----:B------:R-:W0:Y:S02]  /*1fe0*/  SYNCS.PHASECHK.TRANS64.TRYWAIT P1, [R7+URZ], R8 ;  /* 0x00000008070075a7 */ /* 0x000e24000802017f */
[----:B0-----:R-:W-:Y:S05]  /*1ff0*/  @!P1 BRA `(.L_x_25) ;  /* 0x000000c400149947 */ /* 0x001fea0003800000 */
.L_x_24:
[--C-:B------:R-:W-:Y:S01]  /*2000*/  IMAD.IADD R21, R4, 0x1, R9.reuse ;  /* 0x0000000104157824 */ /* 0x100fe200078e0209 */
[----:B0-----:R-:W-:Y:S01]  /*2010*/  LDS.U8 R7, [R9+0x800] ;  /* 0x0008000009077984 */ /* 0x001fe20000000000 */
[----:B------:R-:W-:-:S03]  /*2020*/  IMAD.IADD R23, R6, 0x1, R9 ;  /* 0x0000000106177824 */ /* 0x000fc600078e0209 */
[----:B------:R-:W0:Y:S01]  /*2030*/  LDS.U8 R8, [R21+0x800] ;  /* 0x0008000015087984 */ /* 0x000e220000000000 */
[----:B------:R-:W-:-:S03]  /*2040*/  IMAD.IADD R157, R4, 0x1, R23 ;  /* 0x00000001049d7824 */ /* 0x000fc600078e0217 */
[----:B------:R-:W-:Y:S04]  /*2050*/  LDS.U8 R11, [R9+0x808] ;  /* 0x00080800090b7984 */ /* 0x000fe80000000000 */
[----:B------:R-:W-:Y:S04]  /*2060*/  LDS.U8 R13, [R9+0x1000] ;  /* 0x00100000090d7984 */ /* 0x000fe80000000000 */
[----:B------:R1:W-:Y:S04]  /*2070*/  LDS.U8 R15, [R9+0x1008] ;  /* 0x00100800090f7984 */ /* 0x0003e80000000000 */
[----:B------:R-:W2:Y:S04]  /*2080*/  LDS.U8 R12, [R21+0x808] ;  /* 0x00080800150c7984 */ /* 0x000ea80000000000 */
[----:B------:R-:W3:Y:S01]  /*2090*/  LDS.U8 R22, [R21+0x1000] ;  /* 0x0010000015167984 */ /* 0x000ee20000000000 */
[----:B-1----:R-:W1:Y:S03]  /*20a0*/  LDC R9, c[0x0][0x28c] ;  /* 0x0000a300ff097b82 */ /* 0x002e660000000800 */
[----:B------:R-:W4:Y:S04]  /*20b0*/  LDS.U8 R158, [R21+0x1008] ;  /* 0x00100800159e7984 */ /* 0x000f280000000000 */
[----:B------:R-:W4:Y:S04]  /*20c0*/  LDS.U8 R10, [R23+0x800] ;  /* 0x00080000170a7984 */ /* 0x000f280000000000 */
[----:B------:R-:W4:Y:S04]  /*20d0*/  LDS.U8 R14, [R23+0x808] ;  /* 0x00080800170e7984 */ /* 0x000f280000000000 */
[----:B------:R-:W4:Y:S04]  /*20e0*/  LDS.U8 R156, [R23+0x1000] ;  /* 0x00100000179c7984 */ /* 0x000f280000000000 */
[----:B------:R-:W4:Y:S01]  /*20f0*/  LDS.U8 R166, [R23+0x1008] ;  /* 0x0010080017a67984 */ /* 0x000f220000000000 */
[----:B0-----:R-:W-:-:S03]  /*2100*/  PRMT R7, R8, 0x7604, R7 ;  /* 0x0000760408077816 */ /* 0x001fc60000000007 */
[----:B------:R-:W0:Y:S01]  /*2110*/  LDS.U8 R160, [R157+0x800] ;  /* 0x000800009da07984 */ /* 0x000e220000000000 */
[----:B-1----:R-:W-:-:S03]  /*2120*/  ISETP.GE.AND P1, PT, R9, 0x101, PT ;  /* 0x000001010900780c */ /* 0x002fc60003f26270 */
[----:B------:R-:W1:Y:S04]  /*2130*/  LDS.U8 R20, [R157+0x808] ;  /* 0x000808009d147984 */ /* 0x000e680000000000 */
[----:B------:R-:W1:Y:S04]  /*2140*/  LDS.U8 R162, [R157+0x1000] ;  /* 0x001000009da27984 */ /* 0x000e680000000000 */
[----:B------:R-:W1:Y:S01]  /*2150*/  LDS.U8 R168, [R157+0x1008] ;  /* 0x001008009da87984 */ /* 0x000e620000000000 */
[----:B--2---:R-:W-:Y:S02]  /*2160*/  PRMT R11, R12, 0x7604, R11 ;  /* 0x000076040c0b7816 */ /* 0x004fe4000000000b */
[----:B---3--:R-:W-:-:S02]  /*2170*/  PRMT R13, R22, 0x7604, R13 ;  /* 0x00007604160d7816 */ /* 0x008fc4000000000d */
[----:B----4-:R-:W-:Y:S02]  /*2180*/  PRMT R15, R158, 0x7604, R15 ;  /* 0x000076049e0f7816 */ /* 0x010fe4000000000f */
[----:B------:R-:W-:Y:S02]  /*2190*/  PRMT R7, R10, 0x7054, R7 ;  /* 0x000070540a077816 */ /* 0x000fe40000000007 */
[----:B------:R-:W-:Y:S02]  /*21a0*/  PRMT R11, R14, 0x7054, R11 ;  /* 0x000070540e0b7816 */ /* 0x000fe4000000000b */
[----:B------:R-:W-:Y:S02]  /*21b0*/  PRMT R13, R156, 0x7054, R13 ;  /* 0x000070549c0d7816 */ /* 0x000fe4000000000d */
[----:B------:R-:W-:Y:S02]  /*21c0*/  PRMT R15, R166, 0x7054, R15 ;  /* 0x00007054a60f7816 */ /* 0x000fe4000000000f */
[----:B0-----:R-:W-:Y:S01]  /*21d0*/  PRMT R160, R160, 0x654, R7 ;  /* 0x00000654a0a07816 */ /* 0x001fe20000000007 */
[----:B------:R-:W-:Y:S01]  /*21e0*/  IMAD.U32 R7, RZ, RZ, UR39 ;  /* 0x00000027ff077e24 */ /* 0x000fe2000f8e00ff */
[----:B-1----:R-:W-:-:S02]  /*21f0*/  PRMT R161, R20, 0x654, R11 ;  /* 0x0000065414a17816 */ /* 0x002fc4000000000b */
[----:B------:R-:W-:Y:S02]  /*2200*/  PRMT R162, R162, 0x654, R13 ;  /* 0x00000654a2a27816 */ /* 0x000fe4000000000d */
[----:B------:R-:W-:Y:S01]  /*2210*/  PRMT R163, R168, 0x654, R15 ;  /* 0x00000654a8a37816 */ /* 0x000fe2000000000f */
[----:B------:R-:W-:Y:S06]  /*2220*/  @!P1 BRA `(.L_x_26) ;  /* 0x0000000800fc9947 */ /* 0x000fec0003800000 */
[----:B------:R-:W-:Y:S01]  /*2230*/  R2UR UR4, R3 ;  /* 0x00000000030472ca */ /* 0x000fe200000e0000 */
[----:B------:R-:W-:Y:S01]  /*2240*/  UIADD3 UR5, UR40, -0x1, URZ ;  /* 0xffffffff28057890 */ /* 0x000fe2000fffe03f */
[----:B------:R-:W-:-:S05]  /*2250*/  IMAD.U32 R7, RZ, RZ, UR39 ;  /* 0x00000027ff077e24 */ /* 0x000fca000f8e00ff */
[----:B------:R-:W-:-:S08]  /*2260*/  IMAD.U32 R8, RZ, RZ, UR5 ;  /* 0x00000005ff087e24 */ /* 0x000fd0000f8e00ff */
.L_x_34:
[----:B------:R-:W-:-:S04]  /*2270*/  UIADD3 UR5, UR4, 0x1, URZ ;  /* 0x0000000104057890 */ /* 0x000fc8000fffe03f */
[----:B------:R-:W-:-:S04]  /*2280*/  UISETP.NE.AND UP0, UPT, UR5, 0x4, UPT ;  /* 0x000000040500788c */ /* 0x000fc8000bf05270 */
[----:B------:R-:W-:Y:S02]  /*2290*/  USEL UR6, URZ, 0x1, UP0 ;  /* 0x000000013f067887 */ /* 0x000fe40008000000 */
[----:B------:R-:W-:-:S04]  /*22a0*/  USEL UR5, UR5, URZ, UP0 ;  /* 0x0000003f05057287 */ /* 0x000fc80008000000 */
[----:B------:R-:W-:Y:S02]  /*22b0*/  LOP3.LUT R165, R165, UR6, RZ, 0x3c, !PT ;  /* 0x00000006a5a57c12 */ /* 0x000fe4000f8e3cff */
[----:B------:R-:W-:Y:S01]  /*22c0*/  IMAD.U32 R3, RZ, RZ, UR5 ;  /* 0x00000005ff037e24 */ /* 0x000fe2000f8e00ff */
[----:B------:R-:W-:Y:S06]  /*22d0*/  @!P0 BRA `(.L_x_27) ;  /* 0x0000000000048947 */ /* 0x000fec0003800000 */
[----:B------:R-:W-:Y:S01]  /*22e0*/  BPT.TRAP 0x1 ;  /* 0x000000040000795c */ /* 0x000fe20000300000 */
.L_x_27:
[----:B------:R-:W0:Y:S01]  /*22f0*/  S2UR UR6, SR_CgaCtaId ;  /* 0x00000000000679c3 */ /* 0x000e220000008800 */
[----:B------:R-:W-:Y:S01]  /*2300*/  UMOV UR5, 0x400 ;  /* 0x0000040000057882 */ /* 0x000fe20000000000 */
[----:B------:R-:W-:Y:S01]  /*2310*/  SHF.L.U32 R9, R165, 0x1f, RZ ;  /* 0x0000001fa5097819 */ /* 0x000fe200000006ff */
[----:B------:R-:W-:Y:S01]  /*2320*/  UMOV UR11, 0x40000040 ;  /* 0x40000040000b7882 */ /* 0x000fe20000000000 */
[----:B0-----:R-:W-:Y:S02]  /*2330*/  ULEA UR5, UR6, UR5, 0x18 ;  /* 0x0000000506057291 */ /* 0x001fe4000f8ec03f */
[----:B------:R-:W-:Y:S02]  /*2340*/  ULEA UR6, UR4, UR7, 0xb ;  /* 0x0000000704067291 */ /* 0x000fe4000f8e583f */
[----:B------:R-:W-:Y:S02]  /*2350*/  USHF.L.U32 UR4, UR4, 0xe, URZ ;  /* 0x0000000e04047899 */ /* 0x000fe4000800063f */
[----:B------:R-:W-:-:S03]  /*2360*/  IMAD.U32 R0, RZ, RZ, UR5 ;  /* 0x00000005ff007e24 */ /* 0x000fc6000f8e00ff */
[----:B------:R-:W-:Y:S01]  /*2370*/  UMOV UR10, UR6 ;  /* 0x00000006000a7c82 */ /* 0x000fe20008000000 */
[----:B------:R-:W-:Y:S01]  /*2380*/  IMAD R10, R3, 0x8, R0 ;  /* 0x00000008030a7824 */ /* 0x000fe200078e0200 */
[----:B------:R-:W-:Y:S01]  /*2390*/  LOP3.LUT R11, R5, UR4, RZ, 0xfc, !PT ;  /* 0x00000004050b7c12 */ /* 0x000fe2000f8efcff */
[----:B------:R-:W-:Y:S02]  /*23a0*/  UIADD3 UR4, UR6, 0x2, URZ ;  /* 0x0000000206047890 */ /* 0x000fe4000fffe03f */
[----:B------:R0:W1:Y:S01]  /*23b0*/  SYNCS.PHASECHK.TRANS64.TRYWAIT P1, [R10+URZ], R9 ;  /* 0x000000090a0075a7 */ /* 0x000062000802017f */
[----:B------:R-:W-:Y:S01]  /*23c0*/  WARPGROUP.ARRIVE ;  /* 0x00000000000079c5 */ /* 0x000fe20000000000 */
[----:B------:R-:W-:-:S04]  /*23d0*/  IMAD.IADD R167, R0, 0x1, R11 ;  /* 0x0000000100a77824 */ /* 0x000fc800078e020b */
[--C-:B------:R-:W-:Y:S01]  /*23e0*/  IMAD.IADD R169, R4, 0x1, R167.reuse ;  /* 0x0000000104a97824 */ /* 0x100fe200078e02a7 */
[----:B------:R-:W-:Y:S01]  /*23f0*/  QGMMA.64x256x32.F32.E5M2.E5M2 R24, R160, gdesc[UR8], R24, gsb0 ;  /* 0x03e00008a0187df3 */ /* 0x000fe20008003818 */
[----:B------:R-:W-:Y:S01]  /*2400*/  IMAD.IADD R171, R6, 0x1, R167 ;  /* 0x0000000106ab7824 */ /* 0x000fe200078e02a7 */
[----:B------:R-:W-:Y:S01]  /*2410*/  UMOV UR10, UR4 ;  /* 0x00000004000a7c82 */ /* 0x000fe20008000000 */
[----:B------:R-:W-:Y:S02]  /*2420*/  UMOV UR11, 0x40000040 ;  /* 0x40000040000b7882 */ /* 0x000fe40000000000 */
[----:B------:R-:W-:Y:S01]  /*2430*/  IMAD.IADD R173, R4, 0x1, R171 ;  /* 0x0000000104ad7824 */ /* 0x000fe200078e02ab */
[----:B------:R-:W-:Y:S02]  /*2440*/  WARPGROUP.DEPBAR.LE gsb0, 0x0 ;  /* 0x00008000000079c5 */ /* 0x000fe40000010000 */
[----:B------:R-:W-:Y:S04]  /*2450*/  LDS.U8 R11, [R167+0x1800] ;  /* 0x00180000a70b7984 */ /* 0x000fe80000000000 */
[----:B------:R-:W2:Y:S04]  /*2460*/  LDS.U8 R12, [R169+0x1800] ;  /* 0x00180000a90c7984 */ /* 0x000ea80000000000 */
[----:B------:R-:W-:Y:S04]  /*2470*/  LDS.U8 R13, [R167+0x1808] ;  /* 0x00180800a70d7984 */ /* 0x000fe80000000000 */
[----:B------:R-:W3:Y:S04]  /*2480*/  LDS.U8 R20, [R169+0x1808] ;  /* 0x00180800a9147984 */ /* 0x000ee80000000000 */
[----:B------:R-:W-:Y:S04]  /*2490*/  LDS.U8 R15, [R167+0x2000] ;  /* 0x00200000a70f7984 */ /* 0x000fe80000000000 */
[----:B------:R-:W4:Y:S04]  /*24a0*/  LDS.U8 R158, [R169+0x2000] ;  /* 0x00200000a99e7984 */ /* 0x000f280000000000 */
[----:B------:R-:W-:Y:S04]  /*24b0*/  LDS.U8 R23, [R167+0x2008] ;  /* 0x00200800a7177984 */ /* 0x000fe80000000000 */
[----:B------:R-:W0:Y:S04]  /*24c0*/  LDS.U8 R166, [R169+0x2008] ;  /* 0x00200800a9a67984 */ /* 0x000e280000000000 */
[----:B------:R-:W1:Y:S04]  /*24d0*/  LDS.U8 R14, [R171+0x1800] ;  /* 0x00180000ab0e7984 */ /* 0x000e680000000000 */
[----:B------:R-:W1:Y:S04]  /*24e0*/  LDS.U8 R22, [R171+0x1808] ;  /* 0x00180800ab167984 */ /* 0x000e680000000000 */
[----:B------:R-:W1:Y:S04]  /*24f0*/  LDS.U8 R162, [R171+0x2000] ;  /* 0x00200000aba27984 */ /* 0x000e680000000000 */
[----:B------:R-:W1:Y:S01]  /*2500*/  LDS.U8 R168, [R171+0x2008] ;  /* 0x00200800aba87984 */ /* 0x000e620000000000 */
[----:B--2---:R-:W-:-:S03]  /*2510*/  PRMT R11, R12, 0x7604, R11 ;  /* 0x000076040c0b7816 */ /* 0x004fc6000000000b */
[----:B------:R-:W2:Y:S04]  /*2520*/  LDS.U8 R160, [R173+0x1800] ;  /* 0x00180000ada07984 */ /* 0x000ea80000000000 */
[----:B------:R-:W2:Y:S01]  /*2530*/  LDS.U8 R156, [R173+0x1808] ;  /* 0x00180800ad9c7984 */ /* 0x000ea20000000000 */
[----:B---3--:R-:W-:-:S03]  /*2540*/  PRMT R13, R20, 0x7604, R13 ;  /* 0x00007604140d7816 */ /* 0x008fc6000000000d */
[----:B------:R-:W3:Y:S04]  /*2550*/  LDS.U8 R21, [R173+0x2000] ;  /* 0x00200000ad157984 */ /* 0x000ee80000000000 */
[----:B------:R-:W3:Y:S01]  /*2560*/  LDS.U8 R170, [R173+0x2008] ;  /* 0x00200800adaa7984 */ /* 0x000ee20000000000 */
[----:B----4-:R-:W-:Y:S02]  /*2570*/  PRMT R15, R158, 0x7604, R15 ;  /* 0x000076049e0f7816 */ /* 0x010fe4000000000f */
[----:B0-----:R-:W-:Y:S02]  /*2580*/  PRMT R23, R166, 0x7604, R23 ;  /* 0x00007604a6177816 */ /* 0x001fe40000000017 */
[----:B-1----:R-:W-:Y:S02]  /*2590*/  PRMT R11, R14, 0x7054, R11 ;  /* 0x000070540e0b7816 */ /* 0x002fe4000000000b */
[----:B------:R-:W-:-:S02]  /*25a0*/  PRMT R13, R22, 0x7054, R13 ;  /* 0x00007054160d7816 */ /* 0x000fc4000000000d */
[----:B------:R-:W-:Y:S02]  /*25b0*/  PRMT R162, R162, 0x7054, R15 ;  /* 0x00007054a2a27816 */ /* 0x000fe4000000000f */
[----:B------:R-:W-:Y:S02]  /*25c0*/  PRMT R23, R168, 0x7054, R23 ;  /* 0x00007054a8177816 */ /* 0x000fe40000000017 */
[----:B--2---:R-:W-:Y:S02]  /*25d0*/  PRMT R160, R160, 0x654, R11 ;  /* 0x00000654a0a07816 */ /* 0x004fe4000000000b */
[----:B------:R-:W-:Y:S02]  /*25e0*/  PRMT R161, R156, 0x654, R13 ;  /* 0x000006549ca17816 */ /* 0x000fe4000000000d */
[----:B---3--:R-:W-:Y:S02]  /*25f0*/  PRMT R162, R21, 0x654, R162 ;  /* 0x0000065415a27816 */ /* 0x008fe400000000a2 */
[----:B------:R-:W-:-:S04]  /*2600*/  PRMT R163, R170, 0x654, R23 ;  /* 0x00000654aaa37816 */ /* 0x000fc80000000017 */
[----:B------:R-:W-:-:S06]  /*2610*/  WARPGROUP.ARRIVE ;  /* 0x00000000000079c5 */ /* 0x000fcc0000000000 */
[----:B------:R-:W-:Y:S03]  /*2620*/  QGMMA.64x256x32.F32.E5M2.E5M2 R24, R160, gdesc[UR8], R24, gsb0 ;  /* 0x03e00008a0187df3 */ /* 0x000fe60008003818 */
        /* <DEDUP_REMOVED lines=28> */
[----:B------:R-:W-:Y:S01]  /*27f0*/  PRMT R159, R172, 0x654, R21 ;  /* 0x00000654ac9f7816 */ /* 0x000fe20000000015 */
[----:B------:R-:W-:Y:S06]  /*2800*/  @!P0 BRA `(.L_x_28) ;  /* 0x0000000000048947 */ /* 0x000fec0003800000 */
[----:B------:R-:W-:Y:S01]  /*2810*/  BPT.TRAP 0x1 ;  /* 0x000000040000795c */ /* 0x000fe20000300000 */
.L_x_28:
[----:B------:R-:W-:Y:S01]  /*2820*/  IMAD R11, R7, 0x8, R0 ;  /* 0x00000008070b7824 */ /* 0x000fe200078e0200 */
[----:B------:R-:W-:-:S03]  /*2830*/  ISETP.GT.U32.AND P2, PT, R19, 0x1, PT ;  /* 0x000000011300780c */ /* 0x000fc60003f44070 */
[----:B------:R-:W-:-:S05]  /*2840*/  VIADD R11, R11, 0x20 ;  /* 0x000000200b0b7836 */ /* 0x000fca0000000000 */
[----:B------:R-:W-:-:S04]  /*2850*/  PRMT R11, RZ, 0x654, R11 ;  /* 0x00000654ff0b7816 */ /* 0x000fc8000000000b */
[----:B------:R0:W-:Y:S01]  /*2860*/  SYNCS.ARRIVE.TRANS64.RED.A1T0 RZ, [R11+URZ], RZ ;  /* 0x000000ff0bff79a7 */ /* 0x0001e2000810043f */
[----:B------:R-:W-:Y:S05]  /*2870*/  @P2 BRA `(.L_x_29) ;  /* 0x0000000000042947 */ /* 0x000fea0003800000 */
[----:B------:R-:W-:Y:S01]  /*2880*/  BPT.TRAP 0x1 ;  /* 0x000000040000795c */ /* 0x000fe20000300000 */
.L_x_29:
[----:B------:R-:W-:Y:S01]  /*2890*/  UIADD3 UR4, UR6, 0x4, URZ ;  /* 0x0000000406047890 */ /* 0x000fe2000fffe03f */
[----:B------:R-:W-:Y:S01]  /*28a0*/  WARPGROUP.ARRIVE ;  /* 0x00000000000079c5 */ /* 0x000fe20000000000 */
[----:B------:R-:W-:Y:S01]  /*28b0*/  UMOV UR11, 0x40000040 ;  /* 0x40000040000b7882 */ /* 0x000fe20000000000 */
[----:B------:R-:W-:-:S04]  /*28c0*/  VIADD R7, R7, 0x1 ;  /* 0x0000000107077836 */ /* 0x000fc80000000000 */
[----:B------:R-:W-:Y:S01]  /*28d0*/  UMOV UR10, UR4 ;  /* 0x00000004000a7c82 */ /* 0x000fe20008000000 */
[C---:B------:R-:W-:Y:S01]  /*28e0*/  ISETP.NE.AND P2, PT, R7.reuse, 0x4, PT ;  /* 0x000000040700780c */ /* 0x040fe20003f45270 */
[----:B------:R-:W-:Y:S03]  /*28f0*/  QGMMA.64x256x32.F32.E5M2.E5M2 R24, R156, gdesc[UR8], R24, gsb0 ;  /* 0x03e000089c187df3 */ /* 0x000fe60008003818 */
[----:B------:R-:W-:Y:S01]  /*2900*/  SEL R7, R7, RZ, P2 ;  /* 0x000000ff07077207 */ /* 0x000fe20001000000 */
[----:B------:R-:W-:Y:S02]  /*2910*/  WARPGROUP.DEPBAR.LE gsb0, 0x0 ;  /* 0x00008000000079c5 */ /* 0x000fe40000010000 */
[----:B------:R-:W-:Y:S04]  /*2920*/  LDS.U8 R13, [R167+0x3808] ;  /* 0x00380800a70d7984 */ /* 0x000fe80000000000 */
[----:B------:R-:W1:Y:S04]  /*2930*/  LDS.U8 R20, [R169+0x3808] ;  /* 0x00380800a9147984 */ /* 0x000e680000000000 */
[----:B0-----:R-:W-:Y:S04]  /*2940*/  LDS.U8 R11, [R167+0x3800] ;  /* 0x00380000a70b7984 */ /* 0x001fe80000000000 */
[----:B------:R-:W0:Y:S04]  /*2950*/  LDS.U8 R12, [R169+0x3800] ;  /* 0x00380000a90c7984 */ /* 0x000e280000000000 */
        /* <DEDUP_REMOVED lines=8> */
[----:B-1----:R-:W-:-:S03]  /*29e0*/  PRMT R13, R20, 0x7604, R13 ;  /* 0x00007604140d7816 */ /* 0x002fc6000000000d */
[----:B------:R-:W1:Y:S04]  /*29f0*/  LDS.U8 R158, [R173+0x3808] ;  /* 0x00380800ad9e7984 */ /* 0x000e680000000000 */
[----:B------:R-:W1:Y:S01]  /*2a00*/  LDS.U8 R156, [R173+0x3800] ;  /* 0x00380000ad9c7984 */ /* 0x000e620000000000 */
[----:B0-----:R-:W-:-:S03]  /*2a10*/  PRMT R11, R12, 0x7604, R11 ;  /* 0x000076040c0b7816 */ /* 0x001fc6000000000b */
[----:B------:R-:W0:Y:S04]  /*2a20*/  LDS.U8 R166, [R173+0x4000] ;  /* 0x00400000ada67984 */ /* 0x000e280000000000 */
[----:B------:R-:W0:Y:S01]  /*2a30*/  LDS.U8 R172, [R173+0x4008] ;  /* 0x00400800adac7984 */ /* 0x000e220000000000 */
[----:B--2---:R-:W-:Y:S02]  /*2a40*/  PRMT R15, R160, 0x7604, R15 ;  /* 0x00007604a00f7816 */ /* 0x004fe4000000000f */
[----:B---3--:R-:W-:Y:S02]  /*2a50*/  PRMT R21, R168, 0x7604, R21 ;  /* 0x00007604a8157816 */ /* 0x008fe40000000015 */
[----:B----4-:R-:W-:Y:S02]  /*2a60*/  PRMT R13, R22, 0x7054, R13 ;  /* 0x00007054160d7816 */ /* 0x010fe4000000000d */
[----:B------:R-:W-:-:S02]  /*2a70*/  PRMT R11, R14, 0x7054, R11 ;  /* 0x000070540e0b7816 */ /* 0x000fc4000000000b */
[----:B------:R-:W-:Y:S02]  /*2a80*/  PRMT R15, R162, 0x7054, R15 ;  /* 0x00007054a20f7816 */ /* 0x000fe4000000000f */
[----:B------:R-:W-:Y:S02]  /*2a90*/  PRMT R21, R170, 0x7054, R21 ;  /* 0x00007054aa157816 */ /* 0x000fe40000000015 */
[----:B-1----:R-:W-:Y:S02]  /*2aa0*/  PRMT R157, R158, 0x654, R13 ;  /* 0x000006549e9d7816 */ /* 0x002fe4000000000d */
[----:B------:R-:W-:Y:S02]  /*2ab0*/  PRMT R156, R156, 0x654, R11 ;  /* 0x000006549c9c7816 */ /* 0x000fe4000000000b */
[----:B0-----:R-:W-:Y:S02]  /*2ac0*/  PRMT R158, R166, 0x654, R15 ;  /* 0x00000654a69e7816 */ /* 0x001fe4000000000f */
[----:B------:R-:W-:Y:S01]  /*2ad0*/  PRMT R159, R172, 0x654, R21 ;  /* 0x00000654ac9f7816 */ /* 0x000fe20000000015 */
[----:B------:R-:W-:Y:S06]  /*2ae0*/  @!P0 BRA `(.L_x_30) ;  /* 0x0000000000048947 */ /* 0x000fec0003800000 */
[----:B------:R-:W-:Y:S01]  /*2af0*/  BPT.TRAP 0x1 ;  /* 0x000000040000795c */ /* 0x000fe20000300000 */
.L_x_30:
[----:B------:R-:W-:Y:S01]  /*2b00*/  IMAD.SHL.U32 R170, R3, 0x4000, RZ ;  /* 0x0000400003aa7824 */ /* 0x000fe200078e00ff */
[----:B------:R-:W-:Y:S04]  /*2b10*/  BSSY B0, `(.L_x_31) ;  /* 0x0000006000007945 */ /* 0x000fe80003800000 */
[----:B------:R-:W-:-:S05]  /*2b20*/  LOP3.LUT R11, R170, R5, RZ, 0xfc, !PT ;  /* 0x00000005aa0b7212 */ /* 0x000fca00078efcff */
[----:B------:R-:W-:Y:S01]  /*2b30*/  IMAD.IADD R21, R0, 0x1, R11 ;  /* 0x0000000100157824 */ /* 0x000fe200078e020b */
[----:B------:R-:W-:Y:S06]  /*2b40*/  @P1 BRA `(.L_x_32) ;  /* 0x0000000000081947 */ /* 0x000fec0003800000 */
[----:B------:R-:W0:Y:S02]  /*2b50*/  SYNCS.PHASECHK.TRANS64.TRYWAIT P1, [R10+URZ], R9 ;  /* 0x000000090a0075a7 */ /* 0x000e24000802017f */
[----:B0-----:R-:W-:Y:S05]  /*2b60*/  @!P1 BRA `(.L_x_33) ;  /* 0x000000b8004c9947 */ /* 0x001fea0003800000 */
.L_x_32:
[----:B------:R-:W-:Y:S05]  /*2b70*/  BSYNC B0 ;  /* 0x0000000000007941 */ /* 0x000fea0003800000 */
.L_x_31:
[--C-:B------:R-:W-:Y:S01]  /*2b80*/  IMAD.IADD R23, R4, 0x1, R21.reuse ;  /* 0x0000000104177824 */ /* 0x100fe200078e0215 */
[----:B0-----:R-:W-:Y:S01]  /*2b90*/  LDS.U8 R9, [R21+0x800] ;  /* 0x0008000015097984 */ /* 0x001fe20000000000 */
[----:B------:R-:W-:Y:S01]  /*2ba0*/  IMAD.IADD R161, R6, 0x1, R21 ;  /* 0x0000000106a17824 */ /* 0x000fe200078e0215 */
[----:B------:R-:W-:Y:S05]  /*2bb0*/  WARPSYNC.ALL ;  /* 0x0000000000007948 */ /* 0x000fea0003800000 */
[----:B------:R-:W-:Y:S01]  /*2bc0*/  LDS.U8 R11, [R21+0x808] ;  /* 0x00080800150b7984 */ /* 0x000fe20000000000 */
[----:B------:R-:W-:-:S03]  /*2bd0*/  IMAD.IADD R163, R4, 0x1, R161 ;  /* 0x0000000104a37824 */ /* 0x000fc600078e02a1 */
[----:B------:R-:W-:Y:S04]  /*2be0*/  LDS.U8 R13, [R21+0x1000] ;  /* 0x00100000150d7984 */ /* 0x000fe80000000000 */
[----:B------:R-:W-:Y:S04]  /*2bf0*/  LDS.U8 R15, [R21+0x1008] ;  /* 0x00100800150f7984 */ /* 0x000fe80000000000 */
[----:B------:R-:W0:Y:S04]  /*2c00*/  LDS.U8 R10, [R23+0x800] ;  /* 0x00080000170a7984 */ /* 0x000e280000000000 */
[----:B------:R-:W1:Y:S04]  /*2c10*/  LDS.U8 R14, [R23+0x808] ;  /* 0x00080800170e7984 */ /* 0x000e680000000000 */
[----:B------:R-:W2:Y:S04]  /*2c20*/  LDS.U8 R162, [R23+0x1000] ;  /* 0x0010000017a27984 */ /* 0x000ea80000000000 */
[----:B------:R-:W3:Y:S04]  /*2c30*/  LDS.U8 R172, [R23+0x1008] ;  /* 0x0010080017ac7984 */ /* 0x000ee80000000000 */
[----:B------:R-:W4:Y:S04]  /*2c40*/  LDS.U8 R12, [R161+0x800] ;  /* 0x00080000a10c7984 */ /* 0x000f280000000000 */
[----:B------:R-:W4:Y:S04]  /*2c50*/  LDS.U8 R20, [R161+0x808] ;  /* 0x00080800a1147984 */ /* 0x000f280000000000 */
[----:B------:R-:W4:Y:S04]  /*2c60*/  LDS.U8 R166, [R161+0x1000] ;  /* 0x00100000a1a67984 */ /* 0x000f280000000000 */
[----:B------:R-:W4:Y:S04]  /*2c70*/  LDS.U8 R174, [R161+0x1008] ;  /* 0x00100800a1ae7984 */ /* 0x000f280000000000 */
[----:B------:R-:W4:Y:S04]  /*2c80*/  LDS.U8 R160, [R163+0x800] ;  /* 0x00080000a3a07984 */ /* 0x000f280000000000 */
[----:B------:R-:W4:Y:S04]  /*2c90*/  LDS.U8 R22, [R163+0x808] ;  /* 0x00080800a3167984 */ /* 0x000f280000000000 */
[----:B------:R-:W4:Y:S01]  /*2ca0*/  LDS.U8 R168, [R163+0x1000] ;  /* 0x00100000a3a87984 */ /* 0x000f220000000000 */
[----:B0-----:R-:W-:-:S03]  /*2cb0*/  PRMT R9, R10, 0x7604, R9 ;  /* 0x000076040a097816 */ /* 0x001fc60000000009 */
[----:B------:R-:W0:Y:S01]  /*2cc0*/  LDS.U8 R176, [R163+0x1008] ;  /* 0x00100800a3b07984 */ /* 0x000e220000000000 */
[----:B-1----:R-:W-:Y:S02]  /*2cd0*/  PRMT R11, R14, 0x7604, R11 ;  /* 0x000076040e0b7816 */ /* 0x002fe4000000000b */
[----:B--2---:R-:W-:Y:S02]  /*2ce0*/  PRMT R13, R162, 0x7604, R13 ;  /* 0x00007604a20d7816 */ /* 0x004fe4000000000d */
[----:B---3--:R-:W-:Y:S02]  /*2cf0*/  PRMT R15, R172, 0x7604, R15 ;  /* 0x00007604ac0f7816 */ /* 0x008fe4000000000f */
[----:B----4-:R-:W-:Y:S02]  /*2d00*/  PRMT R9, R12, 0x7054, R9 ;  /* 0x000070540c097816 */ /* 0x010fe40000000009 */
[----:B------:R-:W-:Y:S02]  /*2d10*/  PRMT R11, R20, 0x7054, R11 ;  /* 0x00007054140b7816 */ /* 0x000fe4000000000b */
[----:B------:R-:W-:-:S02]  /*2d20*/  PRMT R13, R166, 0x7054, R13 ;  /* 0x00007054a60d7816 */ /* 0x000fc4000000000d */
[----:B------:R-:W-:Y:S02]  /*2d30*/  PRMT R15, R174, 0x7054, R15 ;  /* 0x00007054ae0f7816 */ /* 0x000fe4000000000f */
[----:B------:R-:W-:Y:S02]  /*2d40*/  PRMT R160, R160, 0x654, R9 ;  /* 0x00000654a0a07816 */ /* 0x000fe40000000009 */
[----:B------:R-:W-:Y:S02]  /*2d50*/  PRMT R161, R22, 0x654, R11 ;  /* 0x0000065416a17816 */ /* 0x000fe4000000000b */
[----:B------:R-:W-:Y:S02]  /*2d60*/  PRMT R162, R168, 0x654, R13 ;  /* 0x00000654a8a27816 */ /* 0x000fe4000000000d */
[----:B0-----:R-:W-:Y:S01]  /*2d70*/  PRMT R163, R176, 0x654, R15 ;  /* 0x00000654b0a37816 */ /* 0x001fe2000000000f */
[----:B------:R-:W-:Y:S01]  /*2d80*/  UIADD3 UR4, UR6, 0x6, URZ ;  /* 0x0000000606047890 */ /* 0x000fe2000fffe03f */
[----:B------:R-:W-:Y:S01]  /*2d90*/  WARPGROUP.ARRIVE ;  /* 0x00000000000079c5 */ /* 0x000fe20000000000 */
[----:B------:R-:W-:Y:S01]  /*2da0*/  UMOV UR11, 0x40000040 ;  /* 0x40000040000b7882 */ /* 0x000fe20000000000 */
[C---:B------:R-:W-:Y:S01]  /*2db0*/  ISETP.GT.AND P1, PT, R8.reuse, 0x2, PT ;  /* 0x000000020800780c */ /* 0x040fe20003f24270 */
[----:B------:R-:W-:-:S03]  /*2dc0*/  VIADD R8, R8, 0xffffffff ;  /* 0xffffffff08087836 */ /* 0x000fc60000000000 */
[----:B------:R-:W-:Y:S01]  /*2dd0*/  UMOV UR10, UR4 ;  /* 0x00000004000a7c82 */ /* 0x000fe20008000000 */
[----:B------:R-:W-:Y:S01]  /*2de0*/  R2UR UR4, R3 ;  /* 0x00000000030472ca */ /* 0x000fe200000e0000 */
[----:B------:R-:W-:Y:S03]  /*2df0*/  QGMMA.64x256x32.F32.E5M2.E5M2 R24, R156, gdesc[UR8], R24, gsb0 ;  /* 0x03e000089c187df3 */ /* 0x000fe60008003818 */
[----:B------:R-:W-:-:S04]  /*2e00*/  WARPGROUP.DEPBAR.LE gsb0, 0x0 ;  /* 0x00008000000079c5 */ /* 0x000fc80000010000 */
[----:B------:R-:W-:Y:S07]  /*2e10*/  @P1 BRA `(.L_x_34) ;  /* 0xfffffff400141947 */ /* 0x000fee000383ffff */
.L_x_26:
[----:B------:R-:W-:Y:S01]  /*2e20*/  IMAD.MOV.U32 R9, RZ, RZ, 0x40000040 ;  /* 0x40000040ff097424 */ /* 0x000fe200078e00ff */
[----:B------:R-:W-:Y:S01]  /*2e30*/  LEA R8, R3, UR7, 0xb ;  /* 0x0000000703087c11 */ /* 0x000fe2000f8e58ff */
[----:B------:R-:W-:Y:S01]  /*2e40*/  WARPGROUP.ARRIVE ;  /* 0x00000000000079c5 */ /* 0x000fe20000000000 */
[----:B------:R-:W-:Y:S01]  /*2e50*/  IADD3 R23, R0, R170, R5 ;  /* 0x000000aa00177210 */ /* 0x000fe20007ffe005 */
[----:B------:R-:W-:Y:S01]  /*2e60*/  IMAD.MOV.U32 R5, RZ, RZ, 0x40000040 ;  /* 0x40000040ff057424 */ /* 0x000fe200078e00ff */
[----:B------:R-:W-:Y:S02]  /*2e70*/  R2UR UR6, R8 ;  /* 0x00000000080672ca */ /* 0x000fe400000e0000 */
[----:B------:R-:W-:-:S13]  /*2e80*/  R2UR UR7, R9 ;  /* 0x00000000090772ca */ /* 0x000fda00000e0000 */
[----:B------:R-:W-:Y:S01]  /*2e90*/  QGMMA.64x256x32.F32.E5M2.E5M2 R24, R160, gdesc[UR4], R24, gsb0 ;  /* 0x03e00004a0187df3 */ /* 0x000fe20008003818 */
[----:B------:R-:W-:Y:S02]  /*2ea0*/  R2UR UR7, R5 ;  /* 0x00000000050772ca */ /* 0x000fe400000e0000 */
[----:B------:R-:W-:Y:S02]  /*2eb0*/  WARPGROUP.DEPBAR.LE gsb0, 0x0 ;  /* 0x00008000000079c5 */ /* 0x000fe40000010000 */
[--C-:B------:R-:W-:Y:S01]  /*2ec0*/  IMAD.IADD R161, R4, 0x1, R23.reuse ;  /* 0x0000000104a17824 */ /* 0x100fe200078e0217 */
[----:B------:R-:W-:Y:S01]  /*2ed0*/  LDS.U8 R3, [R23+0x1800] ;  /* 0x0018000017037984 */ /* 0x000fe20000000000 */
[----:B------:R-:W-:-:S03]  /*2ee0*/  IMAD.IADD R163, R6, 0x1, R23 ;  /* 0x0000000106a37824 */ /* 0x000fc600078e0217 */
[----:B------:R-:W-:Y:S01]  /*2ef0*/  LDS.U8 R11, [R23+0x1808] ;  /* 0x00180800170b7984 */ /* 0x000fe20000000000 */
[----:B------:R-:W-:Y:S02]  /*2f00*/  IMAD.IADD R165, R4, 0x1, R163 ;  /* 0x0000000104a57824 */ /* 0x000fe400078e02a3 */
[----:B------:R-:W-:Y:S01]  /*2f10*/  VIADD R4, R8, 0x2 ;  /* 0x0000000208047836 */ /* 0x000fe20000000000 */
[----:B------:R-:W-:Y:S04]  /*2f20*/  LDS.U8 R13, [R23+0x2000] ;  /* 0x00200000170d7984 */ /* 0x000fe80000000000 */
[----:B------:R-:W-:Y:S01]  /*2f30*/  LDS.U8 R21, [R23+0x2008] ;  /* 0x0020080017157984 */ /* 0x000fe20000000000 */
[----:B------:R-:W-:-:S03]  /*2f40*/  R2UR UR6, R4 ;  /* 0x00000000040672ca */ /* 0x000fc600000e0000 */
        /* <DEDUP_REMOVED lines=23> */
[----:B0-----:R-:W-:-:S04]  /*30c0*/  PRMT R159, R166, 0x654, R21 ;  /* 0x00000654a69f7816 */ /* 0x001fc80000000015 */
[----:B------:R-:W-:-:S06]  /*30d0*/  WARPGROUP.ARRIVE ;  /* 0x00000000000079c5 */ /* 0x000fcc0000000000 */
[----:B------:R-:W-:Y:S03]  /*30e0*/  QGMMA.64x256x32.F32.E5M2.E5M2 R24, R156, gdesc[UR4], R24, gsb0 ;  /* 0x03e000049c187df3 */ /* 0x000fe60008003818 */
[----:B------:R-:W-:Y:S02]  /*30f0*/  WARPGROUP.DEPBAR.LE gsb0, 0x0 ;  /* 0x00008000000079c5 */ /* 0x000fe40000010000 */
[----:B------:R-:W-:Y:S04]  /*3100*/  LDS.U8 R3, [R23+0x2800] ;  /* 0x0028000017037984 */ /* 0x000fe80000000000 */
[----:B------:R-:W-:Y:S04]  /*3110*/  LDS.U8 R5, [R23+0x2808] ;  /* 0x0028080017057984 */ /* 0x000fe80000000000 */
        /* <DEDUP_REMOVED lines=26> */
[----:B------:R-:W-:Y:S06]  /*32c0*/  @!P0 BRA `(.L_x_35) ;  /* 0x0000000000048947 */ /* 0x000fec0003800000 */
[----:B------:R-:W-:Y:S01]  /*32d0*/  BPT.TRAP 0x1 ;  /* 0x000000040000795c */ /* 0x000fe20000300000 */
.L_x_35:
[----:B------:R-:W-:Y:S01]  /*32e0*/  IMAD R7, R7, 0x8, R0 ;  /* 0x0000000807077824 */ /* 0x000fe200078e0200 */
[----:B------:R-:W-:-:S03]  /*32f0*/  ISETP.GT.U32.AND P1, PT, R19, 0x1, PT ;  /* 0x000000011300780c */ /* 0x000fc60003f24070 */
[----:B------:R-:W-:-:S05]  /*3300*/  VIADD R7, R7, 0x20 ;  /* 0x0000002007077836 */ /* 0x000fca0000000000 */
[----:B------:R-:W-:-:S04]  /*3310*/  PRMT R7, RZ, 0x654, R7 ;  /* 0x00000654ff077816 */ /* 0x000fc80000000007 */
[----:B------:R0:W-:Y:S01]  /*3320*/  SYNCS.ARRIVE.TRANS64.RED.A1T0 RZ, [R7+URZ], RZ ;  /* 0x000000ff07ff79a7 */ /* 0x0001e2000810043f */
[----:B------:R-:W-:Y:S05]  /*3330*/  @P1 BRA `(.L_x_36) ;  /* 0x0000000000041947 */ /* 0x000fea0003800000 */
[----:B------:R-:W-:Y:S01]  /*3340*/  BPT.TRAP 0x1 ;  /* 0x000000040000795c */ /* 0x000fe20000300000 */
.L_x_36:
[C---:B------:R-:W-:Y:S01]  /*3350*/  VIADD R4, R8.reuse, 0x4 ;  /* 0x0000000408047836 */ /* 0x040fe20000000000 */
[----:B------:R-:W-:Y:S01]  /*3360*/  WARPGROUP.ARRIVE ;  /* 0x00000000000079c5 */ /* 0x000fe20000000000 */
[----:B------:R-:W-:Y:S02]  /*3370*/  IMAD.MOV.U32 R5, RZ, RZ, 0x40000040 ;  /* 0x40000040ff057424 */ /* 0x000fe400078e00ff */
[----:B------:R-:W-:Y:S01]  /*3380*/  VIADD R8, R8, 0x6 ;  /* 0x0000000608087836 */ /* 0x000fe20000000000 */
[----:B------:R-:W-:Y:S01]  /*3390*/  R2UR UR6, R4 ;  /* 0x00000000040672ca */ /* 0x000fe200000e0000 */
[----:B------:R-:W-:Y:S01]  /*33a0*/  IMAD.MOV.U32 R9, RZ, RZ, 0x40000040 ;  /* 0x40000040ff097424 */ /* 0x000fe200078e00ff */
[----:B------:R-:W-:-:S13]  /*33b0*/  R2UR UR7, R5 ;  /* 0x00000000050772ca */ /* 0x000fda00000e0000 */
[----:B------:R-:W-:Y:S01]  /*33c0*/  QGMMA.64x256x32.F32.E5M2.E5M2 R24, R156, gdesc[UR4], R24, gsb0 ;  /* 0x03e000049c187df3 */ /* 0x000fe20008003818 */
[----:B------:R-:W-:Y:S02]  /*33d0*/  R2UR UR6, R8 ;  /* 0x00000000080672ca */ /* 0x000fe400000e0000 */
[----:B------:R-:W-:Y:S01]  /*33e0*/  R2UR UR7, R9 ;  /* 0x00000000090772ca */ /* 0x000fe200000e0000 */
[----:B------:R-:W-:Y:S02]  /*33f0*/  WARPGROUP.DEPBAR.LE gsb0, 0x0 ;  /* 0x00008000000079c5 */ /* 0x000fe40000010000 */
[----:B------:R-:W-:Y:S04]  /*3400*/  LDS.U8 R3, [R23+0x3800] ;  /* 0x0038000017037984 */ /* 0x000fe80000000000 */
[----:B------:R-:W-:Y:S04]  /*3410*/  LDS.U8 R5, [R23+0x3808] ;  /* 0x0038080017057984 */ /* 0x000fe80000000000 */
[----:B0-----:R-:W-:Y:S04]  /*3420*/  LDS.U8 R7, [R23+0x4000] ;  /* 0x0040000017077984 */ /* 0x001fe80000000000 */
        /* <DEDUP_REMOVED lines=28> */
.L_x_22:
[----:B------:R-:W-:Y:S05]  /*35f0*/  @!P0 BRA `(.L_x_37) ;  /* 0x0000000000048947 */ /* 0x000fea0003800000 */
[----:B------:R-:W-:Y:S01]  /*3600*/  BPT.TRAP 0x1 ;  /* 0x000000040000795c */ /* 0x000fe20000300000 */
.L_x_37:
[----:B------:R-:W-:Y:S01]  /*3610*/  UIADD3 UR39, UR40, UR39, URZ ;  /* 0x0000002728277290 */ /* 0x000fe2000fffe03f */
[----:B------:R-:W-:-:S03]  /*3620*/  ISETP.GT.U32.AND P0, PT, R19, 0x1, PT ;  /* 0x000000011300780c */ /* 0x000fc60003f04070 */
[----:B------:R-:W-:-:S04]  /*3630*/  ULEA UR4, UR39, 0xfffffff8, 0x3 ;  /* 0xfffffff827047891 */ /* 0x000fc8000f8e183f */
[----:B------:R-:W-:-:S06]  /*3640*/  ULOP3.LUT UR4, UR4, 0x18, URZ, 0xc0, !UPT ;  /* 0x0000001804047892 */ /* 0x000fcc000f8ec03f */
[----:B------:R-:W-:-:S05]  /*3650*/  IMAD.U32 R3, RZ, RZ, UR4 ;  /* 0x00000004ff037e24 */ /* 0x000fca000f8e00ff */
[----:B------:R-:W-:-:S04]  /*3660*/  IADD3 R0, R0, 0x20, R3 ;  /* 0x0000002000007810 */ /* 0x000fc80007ffe003 */
[----:B------:R-:W-:-:S04]  /*3670*/  PRMT R0, RZ, 0x654, R0 ;  /* 0x00000654ff007816 */ /* 0x000fc80000000000 */
[----:B------:R0:W-:Y:S01]  /*3680*/  SYNCS.ARRIVE.TRANS64.RED.A1T0 RZ, [R0+URZ], RZ ;  /* 0x000000ff00ff79a7 */ /* 0x0001e2000810043f */
[----:B------:R-:W-:Y:S05]  /*3690*/  @P0 BRA `(.L_x_38) ;  /* 0x0000000000040947 */ /* 0x000fea0003800000 */
[----:B------:R-:W-:Y:S01]  /*36a0*/  BPT.TRAP 0x1 ;  /* 0x000000040000795c */ /* 0x000fe20000300000 */
.L_x_38:
[----:B------:R-:W1:Y:S01]  /*36b0*/  LDC R9, c[0x0][0x288] ;  /* 0x0000a200ff097b82 */ /* 0x000e620000000800 */
[--C-:B0-----:R-:W-:Y:S01]  /*36c0*/  SHF.R.U32.HI R0, RZ, 0x2, R18.reuse ;  /* 0x00000002ff007819 */ /* 0x101fe20000011612 */
[----:B------:R-:W-:Y:S01]  /*36d0*/  USHF.R.U32.HI UR4, URZ, 0x2, UR39 ;  /* 0x000000023f047899 */ /* 0x000fe20008011627 */
[----:B------:R-:W-:Y:S01]  /*36e0*/  SHF.R.U32.HI R4, RZ, 0x7, R18 ;  /* 0x00000007ff047819 */ /* 0x000fe20000011612 */
[----:B------:R-:W-:Y:S01]  /*36f0*/  ULDC UR8, c[0x0][0x284] ;  /* 0x0000a10000087ab9 */ /* 0x000fe20000000800 */
[----:B------:R-:W-:Y:S01]  /*3700*/  LOP3.LUT R3, R18, 0x60, RZ, 0xc0, !PT ;  /* 0x0000006012037812 */ /* 0x000fe200078ec0ff */
[----:B------:R-:W-:Y:S01]  /*3710*/  ULOP3.LUT UR4, UR4, 0x1, URZ, 0xc0, !UPT ;  /* 0x0000000104047892 */ /* 0x000fe2000f8ec03f */
[----:B------:R-:W-:Y:S01]  /*3720*/  LOP3.LUT R7, R0, 0x7, RZ, 0xc0, !PT ;  /* 0x0000000700077812 */ /* 0x000fe200078ec0ff */
[----:B------:R-:W-:Y:S01]  /*3730*/  UISETP.GT.U32.AND UP1, UPT, UR39, 0x3, UPT ;  /* 0x000000032700788c */ /* 0x000fe2000bf24070 */
[----:B------:R-:W-:Y:S01]  /*3740*/  LOP3.LUT R0, R4, 0x1, RZ, 0xc0, !PT ;  /* 0x0000000104007812 */ /* 0x000fe200078ec0ff */
[----:B------:R-:W-:Y:S01]  /*3750*/  IMAD.SHL.U32 R4, R18, 0x2, RZ ;  /* 0x0000000212047824 */ /* 0x000fe200078e00ff */
[----:B------:R-:W-:Y:S01]  /*3760*/  SHF.R.U32.HI R6, RZ, 0x1, R3 ;  /* 0x00000001ff067819 */ /* 0x000fe20000011603 */
[----:B------:R-:W-:Y:S01]  /*3770*/  UISETP.NE.U32.AND UP0, UPT, UR4, 0x1, UPT ;  /* 0x000000010400788c */ /* 0x000fe2000bf05070 */
[----:B------:R-:W-:Y:S01]  /*3780*/  SHF.R.S32.HI R14, RZ, 0x1f, R152 ;  /* 0x0000001fff0e7819 */ /* 0x000fe20000011498 */
[----:B------:R-:W-:Y:S01]  /*3790*/  IMAD.SHL.U32 R8, R0, 0x40, RZ ;  /* 0x0000004000087824 */ /* 0x000fe200078e00ff */
[--C-:B------:R-:W-:Y:S01]  /*37a0*/  IADD3 R5, RZ, -R6, -R7.reuse ;  /* 0x80000006ff057210 */ /* 0x100fe20007ffe807 */
[----:B------:R-:W-:Y:S01]  /*37b0*/  ULDC.64 UR6, c[0x0][0x5d0] ;  /* 0x0001740000067ab9 */ /* 0x000fe20000000a00 */
[----:B------:R-:W-:Y:S01]  /*37c0*/  LOP3.LUT R4, R4, 0x6, RZ, 0xc0, !PT ;  /* 0x0000000604047812 */ /* 0x000fe200078ec0ff */
[----:B------:R-:W-:Y:S01]  /*37d0*/  UISETP.LT.U32.AND UP1, UPT, UR40, 0x4, UP1 ;  /* 0x000000042800788c */ /* 0x000fe20008f21070 */
[----:B------:R-:W-:Y:S01]  /*37e0*/  LOP3.LUT R3, R8, 0x40, R7, 0xe2, !PT ;  /* 0x0000004008037812 */ /* 0x000fe200078ee207 */
[----:B------:R-:W-:Y:S01]  /*37f0*/  IMAD R7, R0, -0x40, R5 ;  /* 0xffffffc000077824 */ /* 0x000fe200078e0205 */
[----:B------:R-:W-:Y:S01]  /*3800*/  LOP3.LUT R0, R18, 0x3, RZ, 0xc0, !PT ;  /* 0x0000000312007812 */ /* 0x000fe200078ec0ff */
[----:B------:R-:W-:Y:S01]  /*3810*/  UISETP.GT.U32.AND UP0, UPT, UR40, 0x3, !UP0 ;  /* 0x000000032800788c */ /* 0x000fe2000c704070 */
[----:B------:R-:W-:Y:S01]  /*3820*/  PRMT R8, R4, 0x6540, R153 ;  /* 0x0000654004087816 */ /* 0x000fe20000000099 */
[----:B------:R-:W-:Y:S01]  /*3830*/  IMAD.SHL.U32 R153, R153, 0x100, RZ ;  /* 0x0000010099997824 */ /* 0x000fe200078e00ff */
[----:B------:R-:W-:Y:S01]  /*3840*/  USEL UR5, URZ, 0x1, !UP1 ;  /* 0x000000013f057887 */ /* 0x000fe2000c800000 */
[----:B-1----:R-:W-:Y:S01]  /*3850*/  IMAD R12, R0, -0x2, R9 ;  /* 0xfffffffe000c7824 */ /* 0x002fe200078e0209 */
[----:B------:R-:W-:Y:S01]  /*3860*/  USEL UR4, URZ, 0x1, !UP0 ;  /* 0x000000013f047887 */ /* 0x000fe2000c000000 */
[----:B------:R-:W-:Y:S01]  /*3870*/  IMAD.SHL.U32 R0, R154, 0x80, RZ ;  /* 0x000000809a007824 */ /* 0x000fe200078e00ff */
[----:B------:R-:W-:Y:S01]  /*3880*/  ISETP.GE.AND P0, PT, R153, R9, PT ;  /* 0x000000099900720c */ /* 0x000fe20003f06270 */
[----:B------:R-:W-:Y:S01]  /*3890*/  IMAD R5, R14, UR6, RZ ;  /* 0x000000060e057c24 */ /* 0x000fe2000f8e02ff */
[--C-:B------:R-:W-:Y:S01]  /*38a0*/  SHF.R.S32.HI R9, RZ, 0x1f, R8.reuse ;  /* 0x0000001fff097819 */ /* 0x100fe20000011408 */
[----:B------:R-:W-:Y:S01]  /*38b0*/  IMAD.WIDE R10, R154, 0x80, RZ ;  /* 0x000000809a0a7825 */ /* 0x000fe200078e02ff */
[C---:B------:R-:W-:Y:S01]  /*38c0*/  ISETP.GE.OR P0, PT, R0.reuse, UR8, P0 ;  /* 0x0000000800007c0c */ /* 0x040fe20008706670 */
[----:B------:R-:W-:Y:S01]  /*38d0*/  ULOP3.LUT UR39, UR39, 0x3, URZ, 0xc0, !UPT ;  /* 0x0000000327277892 */ /* 0x000fe2000f8ec03f */
[----:B------:R-:W-:Y:S01]  /*38e0*/  IADD3 R156, -R0, UR8, R7 ;  /* 0x00000008009c7c10 */ /* 0x000fe2000fffe107 */
[C---:B------:R-:W-:Y:S01]  /*38f0*/  IMAD R13, R152.reuse, UR7, R5 ;  /* 0x00000007980d7c24 */ /* 0x040fe2000f8e0205 */
[----:B------:R-:W-:Y:S01]  /*3900*/  ULOP3.LUT UR38, UR4, UR38, UR5, 0x96, !UPT ;  /* 0x0000002604267292 */ /* 0x000fe2000f8e9605 */
[----:B------:R-:W-:Y:S01]  /*3910*/  IMAD.WIDE.U32 R4, R152, UR6, R8 ;  /* 0x0000000698047c25 */ /* 0x000fe2000f8e0008 */
[----:B------:R-:W-:-:S03]  /*3920*/  LOP3.LUT R15, R10, R3, R6, 0xfe, !PT ;  /* 0x000000030a0f7212 */ /* 0x000fc600078efe06 */
[----:B------:R-:W-:Y:S02]  /*3930*/  IMAD.IADD R5, R5, 0x1, R13 ;  /* 0x0000000105057824 */ /* 0x000fe400078e020d */
[----:B------:R-:W-:Y:S02]  /*3940*/  IMAD.IADD R0, R12, 0x1, -R153 ;  /* 0x000000010c007824 */ /* 0x000fe400078e0a99 */
[----:B------:R-:W-:Y:S01]  /*3950*/  IMAD.MOV.U32 R154, RZ, RZ, -0x1 ;  /* 0xffffffffff9a7424 */ /* 0x000fe200078e00ff */
[----:B------:R-:W-:Y:S06]  /*3960*/  @P0 BRA `(.L_x_39) ;  /* 0x0000008800a40947 */ /* 0x000fec0003800000 */
[----:B------:R-:W0:Y:S01]  /*3970*/  LDC.64 R12, c[0x0][0x5c8] ;  /* 0x00017200ff0c7b82 */ /* 0x000e220000000a00 */
[----:B------:R-:W-:Y:S01]  /*3980*/  ULDC.64 UR4, c[0x0][0x5c0] ;  /* 0x0001700000047ab9 */ /* 0x000fe20000000a00 */
[----:B------:R-:W-:Y:S01]  /*3990*/  BSSY B0, `(.L_x_39) ;  /* 0x00008a6000007945 */ /* 0x000fe20003800000 */
[-C--:B0-----:R-:W-:Y:S02]  /*39a0*/  IMAD R6, R11, R12.reuse, RZ ;  /* 0x0000000c0b067224 */ /* 0x081fe400078e02ff */
[----:B------:R-:W-:-:S04]  /*39b0*/  IMAD.WIDE.U32 R4, R15, R12, R4 ;  /* 0x0000000c0f047225 */ /* 0x000fc800078e0004 */
[----:B------:R-:W-:Y:S01]  /*39c0*/  IMAD R7, R15, R13, R6 ;  /* 0x0000000d0f077224 */ /* 0x000fe200078e0206 */
[----:B------:R-:W-:Y:S02]  /*39d0*/  LEA R3, P0, R12, R4, 0x3 ;  /* 0x000000040c037211 */ /* 0x000fe400078018ff */
[----:B------:R-:W-:Y:S01]  /*39e0*/  IADD3 R6, P1, R4, UR4, RZ ;  /* 0x0000000404067c10 */ /* 0x000fe2000ff3e0ff */
[----:B------:R-:W-:Y:S01]  /*39f0*/  IMAD.IADD R7, R5, 0x1, R7 ;  /* 0x0000000105077824 */ /* 0x000fe200078e0207 */
[----:B------:R-:W-:-:S04]  /*3a00*/  IADD3 R4, P2, R3, UR4, RZ ;  /* 0x0000000403047c10 */ /* 0x000fc8000ff5e0ff */
[----:B------:R-:W-:Y:S02]  /*3a10*/  LEA.HI.X R3, R12, R7, R13, 0x3, P0 ;  /* 0x000000070c037211 */ /* 0x000fe400000f1c0d */
[----:B-----5:R-:W-:Y:S02]  /*3a20*/  FSETP.NEU.AND P0, PT, R164, RZ, PT ;  /* 0x000000ffa400720b */ /* 0x020fe40003f0d000 */
[----:B------:R-:W-:Y:S02]  /*3a30*/  IADD3.X R7, R7, UR5, RZ, P1, !PT ;  /* 0x0000000507077c10 */ /* 0x000fe40008ffe4ff */
[----:B------:R-:W-:-:S09]  /*3a40*/  IADD3.X R5, R3, UR5, RZ, P2, !PT ;  /* 0x0000000503057c10 */ /* 0x000fd200097fe4ff */
[----:B------:R-:W-:Y:S05]  /*3a50*/  @!P0 BRA `(.L_x_40) ;  /* 0x00000068005c8947 */ /* 0x000fea0003800000 */
[----:B------:R-:W0:Y:S01]  /*3a60*/  LDC.64 R20, c[0x0][0x5b0] ;  /* 0x00016c00ff147b82 */ /* 0x000e220000000a00 */
[----:B------:R-:W-:Y:S01]  /*3a70*/  ULDC.64 UR4, c[0x0][0x5b8] ;  /* 0x00016e0000047ab9 */ /* 0x000fe20000000a00 */
[----:B------:R-:W-:Y:S01]  /*3a80*/  ISETP.GE.AND P0, PT, R156, 0x1, PT ;  /* 0x000000019c00780c */ /* 0x000fe20003f06270 */
[----:B------:R-:W-:Y:S01]  /*3a90*/  IMAD R3, R14, UR4, RZ ;  /* 0x000000040e037c24 */ /* 0x000fe2000f8e02ff */
[----:B------:R-:W-:Y:S01]  /*3aa0*/  BSSY B1, `(.L_x_41) ;  /* 0x000000e000017945 */ /* 0x000fe20003800000 */
[----:B------:R-:W-:Y:S01]  /*3ab0*/  IMAD.WIDE.U32 R12, R152, UR4, R8 ;  /* 0x00000004980c7c25 */ /* 0x000fe2000f8e0008 */
[----:B------:R-:W-:Y:S02]  /*3ac0*/  ISETP.LT.OR P3, PT, R0, 0x1, !P0 ;  /* 0x000000010000780c */ /* 0x000fe40004761670 */
[----:B------:R-:W1:Y:S01]  /*3ad0*/  LDC.64 R22, c[0x0][0x5a8] ;  /* 0x00016a00ff167b82 */ /* 0x000e620000000a00 */
[----:B------:R-:W-:-:S04]  /*3ae0*/  IMAD R3, R152, UR5, R3 ;  /* 0x0000000598037c24 */ /* 0x000fc8000f8e0203 */
[--C-:B------:R-:W-:Y:S01]  /*3af0*/  IMAD.IADD R13, R13, 0x1, R3.reuse ;  /* 0x000000010d0d7824 */ /* 0x100fe200078e0203 */
[----:B------:R-:W-:Y:S01]  /*3b00*/  PRMT R3, RZ, 0x7610, R3 ;  /* 0x00007610ff037816 */ /* 0x000fe20000000003 */
[-C--:B0-----:R-:W-:Y:S02]  /*3b10*/  IMAD R14, R11, R20.reuse, RZ ;  /* 0x000000140b0e7224 */ /* 0x081fe400078e02ff */
[----:B------:R-:W-:-:S04]  /*3b20*/  IMAD.WIDE.U32 R8, R15, R20, R12 ;  /* 0x000000140f087225 */ /* 0x000fc800078e000c */
[----:B------:R-:W-:Y:S01]  /*3b30*/  IMAD R14, R15, R21, R14 ;  /* 0x000000150f0e7224 */ /* 0x000fe200078e020e */
[----:B-1----:R-:W-:-:S04]  /*3b40*/  IADD3 R8, P1, R8, R22, RZ ;  /* 0x0000001608087210 */ /* 0x002fc80007f3e0ff */
[----:B------:R-:W-:Y:S01]  /*3b50*/  IADD3.X R9, R23, R9, R14, P1, !PT ;  /* 0x0000000917097210 */ /* 0x000fe20000ffe40e */
[----:B------:R-:W-:Y:S08]  /*3b60*/  @P3 BRA `(.L_x_42) ;  /* 0x0000000000043947 */ /* 0x000ff00003800000 */
[----:B------:R0:W5:Y:S02]  /*3b70*/  LDG.E.U8 R3, desc[UR36][R8.64] ;  /* 0x0000002408037981 */ /* 0x000164000c1e1100 */
.L_x_42:
[----:B------:R-:W-:Y:S05]  /*3b80*/  BSYNC B1 ;  /* 0x0000000000017941 */ /* 0x000fea0003800000 */
.L_x_41:
[----:B-----5:R-:W-:Y:S01]  /*3b90*/  LOP3.LUT R3, R3, 0xff, RZ, 0xc0, !PT ;  /* 0x000000ff03037812 */ /* 0x020fe200078ec0ff */
[----:B------:R-:W-:Y:S01]  /*3ba0*/  BSSY B1, `(.L_x_43) ;  /* 0x000000b000017945 */ /* 0x000fe20003800000 */
[----:B------:R-:W-:Y:S02]  /*3bb0*/  ISETP.LT.OR P2, PT, R0, 0x2, !P0 ;  /* 0x000000020000780c */ /* 0x000fe40004741670 */
[----:B------:R-:W-:-:S05]  /*3bc0*/  F2FP.F16.E5M2.UNPACK_B R3, R3 ;  /* 0x00000003ff03723e */ /* 0x000fca00020004ff */
[----:B------:R-:W-:-:S05]  /*3bd0*/  HADD2.F32 R3, -RZ, R3.H0_H0 ;  /* 0x20000003ff037230 */ /* 0x000fca0000004100 */
[----:B------:R-:W-:-:S04]  /*3be0*/  FMUL R3, R3, R164 ;  /* 0x000000a403037220 */ /* 0x000fc80000400000 */
[----:B------:R-:W-:-:S05]  /*3bf0*/  FFMA R3, R24, R155, R3 ;  /* 0x0000009b18037223 */ /* 0x000fca0000000003 */
[----:B------:R-:W-:Y:S02]  /*3c00*/  F2FP.SATFINITE.E5M2.F32.PACK_AB_MERGE_C R153, RZ, R3, RZ ;  /* 0x00000003ff99723e */ /* 0x000fe400048060ff */
[----:B------:R-:W-:-:S03]  /*3c10*/  PRMT R3, RZ, 0x7610, R3 ;  /* 0x00007610ff037816 */ /* 0x000fc60000000003 */
[----:B------:R1:W-:Y:S01]  /*3c20*/  @!P3 STG.E.U8 desc[UR36][R6.64], R153 ;  /* 0x000000990600b986 */ /* 0x0003e2000c101124 */
[----:B------:R-:W-:Y:S05]  /*3c30*/  @P2 BRA `(.L_x_44) ;  /* 0x0000000000042947 */ /* 0x000fea0003800000 */
[----:B------:R2:W5:Y:S02]  /*3c40*/  LDG.E.U8 R3, desc[UR36][R8.64+0x1] ;  /* 0x0000012408037981 */ /* 0x000564000c1e1100 */
.L_x_44:
[----:B------:R-:W-:Y:S05]  /*3c50*/  BSYNC B1 ;  /* 0x0000000000017941 */ /* 0x000fea0003800000 */
.L_x_43:
[----:B-----5:R-:W-:Y:S01]  /*3c60*/  LOP3.LUT R3, R3, 0xff, RZ, 0xc0, !PT ;  /* 0x000000ff03037812 */ /* 0x020fe200078ec0ff */
[----:B------:R-:W-:Y:S01]  /*3c70*/  BSSY B1, `(.L_x_45) ;  /* 0x0000013000017945 */ /* 0x000fe20003800000 */
[----:B------:R-:W-:Y:S02]  /*3c80*/  IADD3 R15, P1, R15, 0x8, RZ ;  /* 0x000000080f0f7810 */ /* 0x000fe40007f3e0ff */
[----:B------:R-:W-:-:S03]  /*3c90*/  F2FP.F16.E5M2.UNPACK_B R3, R3 ;  /* 0x00000003ff03723e */ /* 0x000fc600020004ff */
[----:B------:R-:W-:Y:S01]  /*3ca0*/  IMAD.X R11, RZ, RZ, R11, P1 ;  /* 0x000000ffff0b7224 */ /* 0x000fe200008e060b */
[----:B------:R-:W-:Y:S01]  /*3cb0*/  ISETP.GE.AND P1, PT, R156, 0x9, PT ;  /* 0x000000099c00780c */ /* 0x000fe20003f26270 */
[----:B------:R-:W-:Y:S02]  /*3cc0*/  HADD2.F32 R3, -RZ, R3.H0_H0 ;  /* 0x20000003ff037230 */ /* 0x000fe40000004100 */
[-C--:B------:R-:W-:Y:S01]  /*3cd0*/  IMAD R14, R11, R20.reuse, RZ ;  /* 0x000000140b0e7224 */ /* 0x080fe200078e02ff */
[----:B------:R-:W-:Y:S01]  /*3ce0*/  ISETP.LT.OR P4, PT, R0, 0x1, !P1 ;  /* 0x000000010000780c */ /* 0x000fe20004f81670 */
[----:B------:R-:W-:-:S04]  /*3cf0*/  IMAD.WIDE.U32 R12, R15, R20, R12 ;  /* 0x000000140f0c7225 */ /* 0x000fc800078e000c */
[----:B------:R-:W-:Y:S01]  /*3d00*/  FMUL R10, R3, R164 ;  /* 0x000000a4030a7220 */ /* 0x000fe20000400000 */
[----:B------:R-:W-:Y:S01]  /*3d10*/  PRMT R3, RZ, 0x7610, R3 ;  /* 0x00007610ff037816 */ /* 0x000fe20000000003 */
[----:B------:R-:W-:Y:S02]  /*3d20*/  IMAD R14, R15, R21, R14 ;  /* 0x000000150f0e7224 */ /* 0x000fe400078e020e */
[----:B------:R-:W-:-:S01]  /*3d30*/  FFMA R25, R25, R155, R10 ;  /* 0x0000009b19197223 */ /* 0x000fc2000000000a */
[----:B------:R-:W-:-:S04]  /*3d40*/  IADD3 R10, P3, R12, R22, RZ ;  /* 0x000000160c0a7210 */ /* 0x000fc80007f7e0ff */
[----:B------:R-:W-:Y:S02]  /*3d50*/  F2FP.SATFINITE.E5M2.F32.PACK_AB_MERGE_C R25, RZ, R25, RZ ;  /* 0x00000019ff19723e */ /* 0x000fe400048060ff */
[----:B------:R-:W-:-:S03]  /*3d60*/  IADD3.X R11, R23, R13, R14, P3, !PT ;  /* 0x0000000d170b7210 */ /* 0x000fc60001ffe40e */
[----:B------:R3:W-:Y:S01]  /*3d70*/  @!P2 STG.E.U8 desc[UR36][R6.64+0x1], R25 ;  /* 0x000001190600a986 */ /* 0x0007e2000c101124 */
[----:B------:R-:W-:Y:S05]  /*3d80*/  @P4 BRA `(.L_x_46) ;  /* 0x0000000000044947 */ /* 0x000fea0003800000 */
[----:B------:R4:W5:Y:S02]  /*3d90*/  LDG.E.U8 R3, desc[UR36][R10.64] ;  /* 0x000000240a037981 */ /* 0x000964000c1e1100 */
.L_x_46:
[----:B------:R-:W-:Y:S05]  /*3da0*/  BSYNC B1 ;  /* 0x0000000000017941 */ /* 0x000fea0003800000 */
.L_x_45:
        /* <DEDUP_REMOVED lines=12> */
.L_x_48:
[----:B------:R-:W-:Y:S05]  /*3e70*/  BSYNC B1 ;  /* 0x0000000000017941 */ /* 0x000fea0003800000 */
.L_x_47:
[----:B-----5:R-:W-:Y:S01]  /*3e80*/  LOP3.LUT R3, R3, 0xff, RZ, 0xc0, !PT ;  /* 0x000000ff03037812 */ /* 0x020fe200078ec0ff */
[----:B------:R-:W-:Y:S01]  /*3e90*/  BSSY B1, `(.L_x_49) ;  /* 0x000000b000017945 */ /* 0x000fe20003800000 */
[----:B------:R-:W-:Y:S02]  /*3ea0*/  ISETP.LT.OR P3, PT, R0, 0x9, !P0 ;  /* 0x000000090000780c */ /* 0x000fe40004761670 */
[----:B------:R-:W-:-:S05]  /*3eb0*/  F2FP.F16.E5M2.UNPACK_B R3, R3 ;  /* 0x00000003ff03723e */ /* 0x000fca00020004ff */
[----:B------:R-:W-:-:S05]  /*3ec0*/  HADD2.F32 R3, -RZ, R3.H0_H0 ;  /* 0x20000003ff037230 */ /* 0x000fca0000004100 */
[----:B------:R-:W-:Y:S01]  /*3ed0*/  FMUL R12, R3, R164 ;  /* 0x000000a4030c7220 */ /* 0x000fe20000400000 */
[----:B------:R-:W-:-:S03]  /*3ee0*/  PRMT R3, RZ, 0x7610, R3 ;  /* 0x00007610ff037816 */ /* 0x000fc60000000003 */
[----:B------:R-:W-:-:S05]  /*3ef0*/  FFMA R12, R27, R155, R12 ;  /* 0x0000009b1b0c7223 */ /* 0x000fca000000000c */
[----:B0-----:R-:W-:-:S05]  /*3f00*/  F2FP.SATFINITE.E5M2.F32.PACK_AB_MERGE_C R13, RZ, R12, RZ ;  /* 0x0000000cff0d723e */ /* 0x001fca00048060ff */
[----:B------:R0:W-:Y:S01]  /*3f10*/  @!P2 STG.E.U8 desc[UR36][R4.64+0x1], R13 ;  /* 0x0000010d0400a986 */ /* 0x0001e2000c101124 */
[----:B------:R-:W-:Y:S05]  /*3f20*/  @P3 BRA `(.L_x_50) ;  /* 0x0000000000043947 */ /* 0x000fea0003800000 */
[----:B------:R0:W5:Y:S02]  /*3f30*/  LDG.E.U8 R3, desc[UR36][R8.64+0x8] ;  /* 0x0000082408037981 */ /* 0x000164000c1e1100 */
.L_x_50:
[----:B------:R-:W-:Y:S05]  /*3f40*/  BSYNC B1 ;  /* 0x0000000000017941 */ /* 0x000fea0003800000 */
.L_x_49:
[----:B-----5:R-:W-:Y:S01]  /*3f50*/  LOP3.LUT R3, R3, 0xff, RZ, 0xc0, !PT ;  /* 0x000000ff03037812 */ /* 0x020fe200078ec0ff */
[----:B------:R-:W-:Y:S01]  /*3f60*/  BSSY B1, `(.L_x_51) ;  /* 0x000000b000017945 */ /* 0x000fe20003800000 */
[----:B------:R-:W-:Y:S02]  /*3f70*/  ISETP.LT.OR P2, PT, R0, 0xa, !P0 ;  /* 0x0000000a0000780c */ /* 0x000fe40004741670 */
[----:B------:R-:W-:-:S05]  /*3f80*/  F2FP.F16.E5M2.UNPACK_B R3, R3 ;  /* 0x00000003ff03723e */ /* 0x000fca00020004ff */
[----:B------:R-:W-:-:S05]  /*3f90*/  HADD2.F32 R3, -RZ, R3.H0_H0 ;  /* 0x20000003ff037230 */ /* 0x000fca0000004100 */
[----:B------:R-:W-:-:S04]  /*3fa0*/  FMUL R3, R3, R164 ;  /* 0x000000a403037220 */ /* 0x000fc80000400000 */
[----:B------:R-:W-:-:S05]  /*3fb0*/  FFMA R3, R28, R155, R3 ;  /* 0x0000009b1c037223 */ /* 0x000fca0000000003 */
[----:B0-----:R-:W-:Y:S02]  /*3fc0*/  F2FP.SATFINITE.E5M2.F32.PACK_AB_MERGE_C R13, RZ, R3, RZ ;  /* 0x00000003ff0d723e */ /* 0x001fe400048060ff */
[----:B------:R-:W-:-:S03]  /*3fd0*/  PRMT R3, RZ, 0x7610, R3 ;  /* 0x00007610ff037816 */ /* 0x000fc60000000003 */
[----:B------:R0:W-:Y:S01]  /*3fe0*/  @!P3 STG.E.U8 desc[UR36][R6.64+0x8], R13 ;  /* 0x0000080d0600b986 */ /* 0x0001e2000c101124 */
[----:B------:R-:W-:Y:S05]  /*3ff0*/  @P2 BRA `(.L_x_52) ;  /* 0x0000000000042947 */ /* 0x000fea0003800000 */
[----:B------:R0:W5:Y:S02]  /*4000*/  LDG.E.U8 R3, desc[UR36][R8.64+0x9] ;  /* 0x0000092408037981 */ /* 0x000164000c1e1100 */
.L_x_52:
[----:B------:R-:W-:Y:S05]  /*4010*/  BSYNC B1 ;  /* 0x0000000000017941 */ /* 0x000fea0003800000 */
.L_x_51:
        /* <DEDUP_REMOVED lines=12> */
.L_x_54:
[----:B------:R-:W-:Y:S05]  /*40e0*/  BSYNC B1 ;  /* 0x0000000000017941 */ /* 0x000fea0003800000 */
.L_x_53:
        /* <DEDUP_REMOVED lines=12> */
.L_x_56:
[----:B------:R-:W-:Y:S05]  /*41b0*/  BSYNC B1 ;  /* 0x0000000000017941 */ /* 0x000fea0003800000 */
.L_x_55:
        /* <DEDUP_REMOVED lines=12> */
.L_x_58:
[----:B------:R-:W-:Y:S05]  /*4280*/  BSYNC B1 ;  /* 0x0000000000017941 */ /* 0x000fea0003800000 */
.L_x_57:
        /* <DEDUP_REMOVED lines=12> */
.L_x_60:
[----:B------:R-:W-:Y:S05]  /*4350*/  BSYNC B1 ;  /* 0x0000000000017941 */ /* 0x000fea0003800000 */
.L_x_59:
        /* <DEDUP_REMOVED lines=12> */
.L_x_62:
[----:B------:R-:W-:Y:S05]  /*4420*/  BSYNC B1 ;  /* 0x0000000000017941 */ /* 0x000fea0003800000 */
.L_x_61:
        /* <DEDUP_REMOVED lines=12> */
.L_x_64:
[----:B------:R-:W-:Y:S05]  /*44f0*/  BSYNC B1 ;  /* 0x0000000000017941 */ /* 0x000fea0003800000 */
.L_x_63:
        /* <DEDUP_REMOVED lines=12> */
.L_x_66:
[----:B------:R-:W-:Y:S05]  /*45c0*/  BSYNC B1 ;  /* 0x0000000000017941 */ /* 0x000fea0003800000 */
.L_x_65:
        /* <DEDUP_REMOVED lines=12> */
.L_x_68:
[----:B------:R-:W-:Y:S05]  /*4690*/  BSYNC B1 ;  /* 0x0000000000017941 */ /* 0x000fea0003800000 */
.L_x_67:
        /* <DEDUP_REMOVED lines=12> */
.L_x_70:
[----:B------:R-:W-:Y:S05]  /*4760*/  BSYNC B1 ;  /* 0x0000000000017941 */ /* 0x000fea0003800000 */
.L_x_69:
        /* <DEDUP_REMOVED lines=12> */
.L_x_72:
[----:B------:R-:W-:Y:S05]  /*4830*/  BSYNC B1 ;  /* 0x0000000000017941 */ /* 0x000fea0003800000 */
.L_x_71:
        /* <DEDUP_REMOVED lines=12> */
.L_x_74:
[----:B------:R-:W-:Y:S05]  /*4900*/  BSYNC B1 ;  /* 0x0000000000017941 */ /* 0x000fea0003800000 */
.L_x_73:
        /* <DEDUP_REMOVED lines=12> */
.L_x_76:
[----:B------:R-:W-:Y:S05]  /*49d0*/  BSYNC B1 ;  /* 0x0000000000017941 */ /* 0x000fea0003800000 */
.L_x_75:
        /* <DEDUP_REMOVED lines=12> */
.L_x_78:
[----:B------:R-:W-:Y:S05]  /*4aa0*/  BSYNC B1 ;  /* 0x0000000000017941 */ /* 0x000fea0003800000 */
.L_x_77:
        /* <DEDUP_REMOVED lines=12> */
.L_x_80:
[----:B------:R-:W-:Y:S05]  /*4b70*/  BSYNC B1 ;  /* 0x0000000000017941 */ /* 0x000fea0003800000 */
.L_x_79:
        /* <DEDUP_REMOVED lines=12> */
.L_x_82:
[----:B------:R-:W-:Y:S05]  /*4c40*/  BSYNC B1 ;  /* 0x0000000000017941 */ /* 0x000fea0003800000 */
.L_x_81:
        /* <DEDUP_REMOVED lines=12> */
.L_x_84:
[----:B------:R-:W-:Y:S05]  /*4d10*/  BSYNC B1 ;  /* 0x0000000000017941 */ /* 0x000fea0003800000 */
.L_x_83:
        /* <DEDUP_REMOVED lines=12> */
.L_x_86:
[----:B------:R-:W-:Y:S05]  /*4de0*/  BSYNC B1 ;  /* 0x0000000000017941 */ /* 0x000fea0003800000 */
.L_x_85:
        /* <DEDUP_REMOVED lines=12> */
.L_x_88:
[----:B------:R-:W-:Y:S05]  /*4eb0*/  BSYNC B1 ;  /* 0x0000000000017941 */ /* 0x000fea0003800000 */
.L_x_87:
        /* <DEDUP_REMOVED lines=12> */
.L_x_90:
[----:B------:R-:W-:Y:S05]  /*4f80*/  BSYNC B1 ;  /* 0x0000000000017941 */ /* 0x000fea0003800000 */
.L_x_89:
        /* <DEDUP_REMOVED lines=12> */
.L_x_92:
[----:B------:R-:W-:Y:S05]  /*5050*/  BSYNC B1 ;  /* 0x0000000000017941 */ /* 0x000fea0003800000 */
.L_x_91:
        /* <DEDUP_REMOVED lines=12> */
.L_x_94:
[----:B------:R-:W-:Y:S05]  /*5120*/  BSYNC B1 ;  /* 0x0000000000017941 */ /* 0x000fea0003800000 */
.L_x_93:
        /* <DEDUP_REMOVED lines=12> */
.L_x_96:
[----:B------:R-:W-:Y:S05]  /*51f0*/  BSYNC B1 ;  /* 0x0000000000017941 */ /* 0x000fea0003800000 */
.L_x_95:
        /* <DEDUP_REMOVED lines=12> */
.L_x_98:
[----:B------:R-:W-:Y:S05]  /*52c0*/  BSYNC B1 ;  /* 0x0000000000017941 */ /* 0x000fea0003800000 */
.L_x_97:
        /* <DEDUP_REMOVED lines=12> */
.L_x_100:
[----:B------:R-:W-:Y:S05]  /*5390*/  BSYNC B1 ;  /* 0x0000000000017941 */ /* 0x000fea0003800000 */
.L_x_99:
        /* <DEDUP_REMOVED lines=12> */
.L_x_102:
[----:B------:R-:W-:Y:S05]  /*5460*/  BSYNC B1 ;  /* 0x0000000000017941 */ /* 0x000fea0003800000 */
.L_x_101:
        /* <DEDUP_REMOVED lines=12> */
.L_x_104:
[----:B------:R-:W-:Y:S05]  /*5530*/  BSYNC B1 ;  /* 0x0000000000017941 */ /* 0x000fea0003800000 */
.L_x_103:
        /* <DEDUP_REMOVED lines=12> */
.L_x_106:
[----:B------:R-:W-:Y:S05]  /*5600*/  BSYNC B1 ;  /* 0x0000000000017941 */ /* 0x000fea0003800000 */
.L_x_105:
        /* <DEDUP_REMOVED lines=12> */
.L_x_108:
[----:B------:R-:W-:Y:S05]  /*56d0*/  BSYNC B1 ;  /* 0x0000000000017941 */ /* 0x000fea0003800000 */
.L_x_107:
        /* <DEDUP_REMOVED lines=12> */
.L_x_110:
[----:B------:R-:W-:Y:S05]  /*57a0*/  BSYNC B1 ;  /* 0x0000000000017941 */ /* 0x000fea0003800000 */
.L_x_109:
        /* <DEDUP_REMOVED lines=12> */
.L_x_112:
[----:B------:R-:W-:Y:S05]  /*5870*/  BSYNC B1 ;  /* 0x0000000000017941 */ /* 0x000fea0003800000 */
.L_x_111:
        /* <DEDUP_REMOVED lines=12> */
.L_x_114:
[----:B------:R-:W-:Y:S05]  /*5940*/  BSYNC B1 ;  /* 0x0000000000017941 */ /* 0x000fea0003800000 */
.L_x_113:
        /* <DEDUP_REMOVED lines=12> */
.L_x_116:
[----:B------:R-:W-:Y:S05]  /*5a10*/  BSYNC B1 ;  /* 0x0000000000017941 */ /* 0x000fea0003800000 */
.L_x_115:
        /* <DEDUP_REMOVED lines=12> */
.L_x_118:
[----:B------:R-:W-:Y:S05]  /*5ae0*/  BSYNC B1 ;  /* 0x0000000000017941 */ /* 0x000fea0003800000 */
.L_x_117:
        /* <DEDUP_REMOVED lines=12> */
.L_x_120:
[----:B------:R-:W-:Y:S05]  /*5bb0*/  BSYNC B1 ;  /* 0x0000000000017941 */ /* 0x000fea0003800000 */
.L_x_119:
        /* <DEDUP_REMOVED lines=12> */
.L_x_122:
[----:B------:R-:W-:Y:S05]  /*5c80*/  BSYNC B1 ;  /* 0x0000000000017941 */ /* 0x000fea0003800000 */
.L_x_121:
        /* <DEDUP_REMOVED lines=12> */
.L_x_124:
[----:B------:R-:W-:Y:S05]  /*5d50*/  BSYNC B1 ;  /* 0x0000000000017941 */ /* 0x000fea0003800000 */
.L_x_123:
        /* <DEDUP_REMOVED lines=12> */
.L_x_126:
[----:B------:R-:W-:Y:S05]  /*5e20*/  BSYNC B1 ;  /* 0x0000000000017941 */ /* 0x000fea0003800000 */
.L_x_125:
        /* <DEDUP_REMOVED lines=12> */
.L_x_128:
[----:B------:R-:W-:Y:S05]  /*5ef0*/  BSYNC B1 ;  /* 0x0000000000017941 */ /* 0x000fea0003800000 */
.L_x_127:
        /* <DEDUP_REMOVED lines=12> */
.L_x_130:
[----:B------:R-:W-:Y:S05]  /*5fc0*/  BSYNC B1 ;  /* 0x0000000000017941 */ /* 0x000fea0003800000 */
.L_x_129:
        /* <DEDUP_REMOVED lines=12> */
.L_x_132:
[----:B------:R-:W-:Y:S05]  /*6090*/  BSYNC B1 ;  /* 0x0000000000017941 */ /* 0x000fea0003800000 */
.L_x_131:
        /* <DEDUP_REMOVED lines=12> */
.L_x_134:
[----:B------:R-:W-:Y:S05]  /*6160*/  BSYNC B1 ;  /* 0x0000000000017941 */ /* 0x000fea0003800000 */
.L_x_133:
        /* <DEDUP_REMOVED lines=12> */
.L_x_136:
[----:B------:R-:W-:Y:S05]  /*6230*/  BSYNC B1 ;  /* 0x0000000000017941 */ /* 0x000fea0003800000 */
.L_x_135:
        /* <DEDUP_REMOVED lines=12> */
.L_x_138:
[----:B------:R-:W-:Y:S05]  /*6300*/  BSYNC B1 ;  /* 0x0000000000017941 */ /* 0x000fea0003800000 */
.L_x_137:
        /* <DEDUP_REMOVED lines=12> */
.L_x_140:
[----:B------:R-:W-:Y:S05]  /*63d0*/  BSYNC B1 ;  /* 0x0000000000017941 */ /* 0x000fea0003800000 */
.L_x_139:
        /* <DEDUP_REMOVED lines=12> */
.L_x_142:
[----:B------:R-:W-:Y:S05]  /*64a0*/  BSYNC B1 ;  /* 0x0000000000017941 */ /* 0x000fea0003800000 */
.L_x_141:
        /* <DEDUP_REMOVED lines=12> */
.L_x_144:
[----:B------:R-:W-:Y:S05]  /*6570*/  BSYNC B1 ;  /* 0x0000000000017941 */ /* 0x000fea0003800000 */
.L_x_143:
        /* <DEDUP_REMOVED lines=12> */
.L_x_146:
[----:B------:R-:W-:Y:S05]  /*6640*/  BSYNC B1 ;  /* 0x0000000000017941 */ /* 0x000fea0003800000 */
.L_x_145:
        /* <DEDUP_REMOVED lines=12> */
.L_x_148:
[----:B------:R-:W-:Y:S05]  /*6710*/  BSYNC B1 ;  /* 0x0000000000017941 */ /* 0x000fea0003800000 */
.L_x_147:
        /* <DEDUP_REMOVED lines=12> */
.L_x_150:
[----:B------:R-:W-:Y:S05]  /*67e0*/  BSYNC B1 ;  /* 0x0000000000017941 */ /* 0x000fea0003800000 */
.L_x_149:
        /* <DEDUP_REMOVED lines=12> */
.L_x_152:
[----:B------:R-:W-:Y:S05]  /*68b0*/  BSYNC B1 ;  /* 0x0000000000017941 */ /* 0x000fea0003800000 */
.L_x_151:
        /* <DEDUP_REMOVED lines=12> */
.L_x_154:
[----:B------:R-:W-:Y:S05]  /*6980*/  BSYNC B1 ;  /* 0x0000000000017941 */ /* 0x000fea0003800000 */
.L_x_153:
        /* <DEDUP_REMOVED lines=12> */
.L_x_156:
[----:B------:R-:W-:Y:S05]  /*6a50*/  BSYNC B1 ;  /* 0x0000000000017941 */ /* 0x000fea0003800000 */
.L_x_155:
        /* <DEDUP_REMOVED lines=12> */
.L_x_158:
[----:B------:R-:W-:Y:S05]  /*6b20*/  BSYNC B1 ;  /* 0x0000000000017941 */ /* 0x000fea0003800000 */
.L_x_157:
        /* <DEDUP_REMOVED lines=12> */
.L_x_160:
[----:B------:R-:W-:Y:S05]  /*6bf0*/  BSYNC B1 ;  /* 0x0000000000017941 */ /* 0x000fea0003800000 */
.L_x_159:
        /* <DEDUP_REMOVED lines=12> */
.L_x_162:
[----:B------:R-:W-:Y:S05]  /*6cc0*/  BSYNC B1 ;  /* 0x0000000000017941 */ /* 0x000fea0003800000 */
.L_x_161:
        /* <DEDUP_REMOVED lines=12> */
.L_x_164:
[----:B------:R-:W-:Y:S05]  /*6d90*/  BSYNC B1 ;  /* 0x0000000000017941 */ /* 0x000fea0003800000 */
.L_x_163:
        /* <DEDUP_REMOVED lines=12> */
.L_x_166:
[----:B------:R-:W-:Y:S05]  /*6e60*/  BSYNC B1 ;  /* 0x0000000000017941 */ /* 0x000fea0003800000 */
.L_x_165:
        /* <DEDUP_REMOVED lines=12> */
.L_x_168:
[----:B------:R-:W-:Y:S05]  /*6f30*/  BSYNC B1 ;  /* 0x0000000000017941 */ /* 0x000fea0003800000 */
.L_x_167:
        /* <DEDUP_REMOVED lines=12> */
.L_x_170:
[----:B------:R-:W-:Y:S05]  /*7000*/  BSYNC B1 ;  /* 0x0000000000017941 */ /* 0x000fea0003800000 */
.L_x_169:
        /* <DEDUP_REMOVED lines=12> */
.L_x_172:
[----:B------:R-:W-:Y:S05]  /*70d0*/  BSYNC B1 ;  /* 0x0000000000017941 */ /* 0x000fea0003800000 */
.L_x_171:
        /* <DEDUP_REMOVED lines=12> */
.L_x_174:
[----:B------:R-:W-:Y:S05]  /*71a0*/  BSYNC B1 ;  /* 0x0000000000017941 */ /* 0x000fea0003800000 */
.L_x_173:
        /* <DEDUP_REMOVED lines=12> */
.L_x_176:
[----:B------:R-:W-:Y:S05]  /*7270*/  BSYNC B1 ;  /* 0x0000000000017941 */ /* 0x000fea0003800000 */
.L_x_175:
        /* <DEDUP_REMOVED lines=12> */
.L_x_178:
[----:B------:R-:W-:Y:S05]  /*7340*/  BSYNC B1 ;  /* 0x0000000000017941 */ /* 0x000fea0003800000 */
.L_x_177:
        /* <DEDUP_REMOVED lines=12> */
.L_x_180:
[----:B------:R-:W-:Y:S05]  /*7410*/  BSYNC B1 ;  /* 0x0000000000017941 */ /* 0x000fea0003800000 */
.L_x_179:
        /* <DEDUP_REMOVED lines=12> */
.L_x_182:
[----:B------:R-:W-:Y:S05]  /*74e0*/  BSYNC B1 ;  /* 0x0000000000017941 */ /* 0x000fea0003800000 */
.L_x_181:
        /* <DEDUP_REMOVED lines=12> */
.L_x_184:
[----:B------:R-:W-:Y:S05]  /*75b0*/  BSYNC B1 ;  /* 0x0000000000017941 */ /* 0x000fea0003800000 */
.L_x_183:
        /* <DEDUP_REMOVED lines=12> */
.L_x_186:
[----:B------:R-:W-:Y:S05]  /*7680*/  BSYNC B1 ;  /* 0x0000000000017941 */ /* 0x000fea0003800000 */
.L_x_185:
        /* <DEDUP_REMOVED lines=12> */
.L_x_188:
[----:B------:R-:W-:Y:S05]  /*7750*/  BSYNC B1 ;  /* 0x0000000000017941 */ /* 0x000fea0003800000 */
.L_x_187:
        /* <DEDUP_REMOVED lines=12> */
.L_x_190:
[----:B------:R-:W-:Y:S05]  /*7820*/  BSYNC B1 ;  /* 0x0000000000017941 */ /* 0x000fea0003800000 */
.L_x_189:
        /* <DEDUP_REMOVED lines=12> */
.L_x_192:
[----:B------:R-:W-:Y:S05]  /*78f0*/  BSYNC B1 ;  /* 0x0000000000017941 */ /* 0x000fea0003800000 */
.L_x_191:
        /* <DEDUP_REMOVED lines=12> */
.L_x_194:
[----:B------:R-:W-:Y:S05]  /*79c0*/  BSYNC B1 ;  /* 0x0000000000017941 */ /* 0x000fea0003800000 */
.L_x_193:
        /* <DEDUP_REMOVED lines=12> */
.L_x_196:
[----:B------:R-:W-:Y:S05]  /*7a90*/  BSYNC B1 ;  /* 0x0000000000017941 */ /* 0x000fea0003800000 */
.L_x_195:
        /* <DEDUP_REMOVED lines=12> */
.L_x_198:
[----:B------:R-:W-:Y:S05]  /*7b60*/  BSYNC B1 ;  /* 0x0000000000017941 */ /* 0x000fea0003800000 */
.L_x_197:
        /* <DEDUP_REMOVED lines=12> */
.L_x_200:
[----:B------:R-:W-:Y:S05]  /*7c30*/  BSYNC B1 ;  /* 0x0000000000017941 */ /* 0x000fea0003800000 */
.L_x_199:
        /* <DEDUP_REMOVED lines=12> */
.L_x_202:
[----:B------:R-:W-:Y:S05]  /*7d00*/  BSYNC B1 ;  /* 0x0000000000017941 */ /* 0x000fea0003800000 */
.L_x_201:
        /* <DEDUP_REMOVED lines=12> */
.L_x_204:
[----:B------:R-:W-:Y:S05]  /*7dd0*/  BSYNC B1 ;  /* 0x0000000000017941 */ /* 0x000fea0003800000 */
.L_x_203:
        /* <DEDUP_REMOVED lines=12> */
.L_x_206:
[----:B------:R-:W-:Y:S05]  /*7ea0*/  BSYNC B1 ;  /* 0x0000000000017941 */ /* 0x000fea0003800000 */
.L_x_205:
        /* <DEDUP_REMOVED lines=12> */
.L_x_208:
[----:B------:R-:W-:Y:S05]  /*7f70*/  BSYNC B1 ;  /* 0x0000000000017941 */ /* 0x000fea0003800000 */
.L_x_207:
        /* <DEDUP_REMOVED lines=12> */
.L_x_210:
[----:B------:R-:W-:Y:S05]  /*8040*/  BSYNC B1 ;  /* 0x0000000000017941 */ /* 0x000fea0003800000 */
.L_x_209:
        /* <DEDUP_REMOVED lines=12> */
.L_x_212:
[----:B------:R-:W-:Y:S05]  /*8110*/  BSYNC B1 ;  /* 0x0000000000017941 */ /* 0x000fea0003800000 */
.L_x_211:
        /* <DEDUP_REMOVED lines=12> */
.L_x_214:
[----:B------:R-:W-:Y:S05]  /*81e0*/  BSYNC B1 ;  /* 0x0000000000017941 */ /* 0x000fea0003800000 */
.L_x_213:
        /* <DEDUP_REMOVED lines=12> */
.L_x_216:
[----:B------:R-:W-:Y:S05]  /*82b0*/  BSYNC B1 ;  /* 0x0000000000017941 */ /* 0x000fea0003800000 */
.L_x_215:
        /* <DEDUP_REMOVED lines=12> */
.L_x_218:
[----:B------:R-:W-:Y:S05]  /*8380*/  BSYNC B1 ;  /* 0x0000000000017941 */ /* 0x000fea0003800000 */
.L_x_217:
        /* <DEDUP_REMOVED lines=12> */
.L_x_220:
[----:B------:R-:W-:Y:S05]  /*8450*/  BSYNC B1 ;  /* 0x0000000000017941 */ /* 0x000fea0003800000 */
.L_x_219:
        /* <DEDUP_REMOVED lines=12> */
.L_x_222:
[----:B------:R-:W-:Y:S05]  /*8520*/  BSYNC B1 ;  /* 0x0000000000017941 */ /* 0x000fea0003800000 */
.L_x_221:
        /* <DEDUP_REMOVED lines=12> */
.L_x_224:
[----:B------:R-:W-:Y:S05]  /*85f0*/  BSYNC B1 ;  /* 0x0000000000017941 */ /* 0x000fea0003800000 */
.L_x_223:
        /* <DEDUP_REMOVED lines=12> */
.L_x_226:
[----:B------:R-:W-:Y:S05]  /*86c0*/  BSYNC B1 ;  /* 0x0000000000017941 */ /* 0x000fea0003800000 */
.L_x_225:
        /* <DEDUP_REMOVED lines=12> */
.L_x_228:
[----:B------:R-:W-:Y:S05]  /*8790*/  BSYNC B1 ;  /* 0x0000000000017941 */ /* 0x000fea0003800000 */
.L_x_227:
        /* <DEDUP_REMOVED lines=12> */
.L_x_230:
[----:B------:R-:W-:Y:S05]  /*8860*/  BSYNC B1 ;  /* 0x0000000000017941 */ /* 0x000fea0003800000 */
.L_x_229:
        /* <DEDUP_REMOVED lines=12> */
.L_x_232:
[----:B------:R-:W-:Y:S05]  /*8930*/  BSYNC B1 ;  /* 0x0000000000017941 */ /* 0x000fea0003800000 */
.L_x_231:
        /* <DEDUP_REMOVED lines=12> */
.L_x_234:
[----:B------:R-:W-:Y:S05]  /*8a00*/  BSYNC B1 ;  /* 0x0000000000017941 */ /* 0x000fea0003800000 */
.L_x_233:
        /* <DEDUP_REMOVED lines=12> */
.L_x_236:
[----:B------:R-:W-:Y:S05]  /*8ad0*/  BSYNC B1 ;  /* 0x0000000000017941 */ /* 0x000fea0003800000 */
.L_x_235:
        /* <DEDUP_REMOVED lines=12> */
.L_x_238:
[----:B------:R-:W-:Y:S05]  /*8ba0*/  BSYNC B1 ;  /* 0x0000000000017941 */ /* 0x000fea0003800000 */
.L_x_237:
        /* <DEDUP_REMOVED lines=12> */
.L_x_240:
[----:B------:R-:W-:Y:S05]  /*8c70*/  BSYNC B1 ;  /* 0x0000000000017941 */ /* 0x000fea0003800000 */
.L_x_239:
        /* <DEDUP_REMOVED lines=12> */
.L_x_242:
[----:B------:R-:W-:Y:S05]  /*8d40*/  BSYNC B1 ;  /* 0x0000000000017941 */ /* 0x000fea0003800000 */
.L_x_241:
        /* <DEDUP_REMOVED lines=12> */
.L_x_244:
[----:B------:R-:W-:Y:S05]  /*8e10*/  BSYNC B1 ;  /* 0x0000000000017941 */ /* 0x000fea0003800000 */
.L_x_243:
        /* <DEDUP_REMOVED lines=12> */
.L_x_246:
[----:B------:R-:W-:Y:S05]  /*8ee0*/  BSYNC B1 ;  /* 0x0000000000017941 */ /* 0x000fea0003800000 */
.L_x_245:
        /* <DEDUP_REMOVED lines=12> */
.L_x_248:
[----:B------:R-:W-:Y:S05]  /*8fb0*/  BSYNC B1 ;  /* 0x0000000000017941 */ /* 0x000fea0003800000 */
.L_x_247:
        /* <DEDUP_REMOVED lines=12> */
.L_x_250:
[----:B------:R-:W-:Y:S05]  /*9080*/  BSYNC B1 ;  /* 0x0000000000017941 */ /* 0x000fea0003800000 */
.L_x_249:
        /* <DEDUP_REMOVED lines=12> */
.L_x_252:
[----:B------:R-:W-:Y:S05]  /*9150*/  BSYNC B1 ;  /* 0x0000000000017941 */ /* 0x000fea0003800000 */
.L_x_251:
        /* <DEDUP_REMOVED lines=12> */
.L_x_254:
[----:B------:R-:W-:Y:S05]  /*9220*/  BSYNC B1 ;  /* 0x0000000000017941 */ /* 0x000fea0003800000 */
.L_x_253:
        /* <DEDUP_REMOVED lines=12> */
.L_x_256:
[----:B------:R-:W-:Y:S05]  /*92f0*/  BSYNC B1 ;  /* 0x0000000000017941 */ /* 0x000fea0003800000 */
.L_x_255:
        /* <DEDUP_REMOVED lines=12> */
.L_x_258:
[----:B------:R-:W-:Y:S05]  /*93c0*/  BSYNC B1 ;  /* 0x0000000000017941 */ /* 0x000fea0003800000 */
.L_x_257:
        /* <DEDUP_REMOVED lines=12> */
.L_x_260:
[----:B------:R-:W-:Y:S05]  /*9490*/  BSYNC B1 ;  /* 0x0000000000017941 */ /* 0x000fea0003800000 */
.L_x_259:
        /* <DEDUP_REMOVED lines=12> */
.L_x_262:
[----:B------:R-:W-:Y:S05]  /*9560*/  BSYNC B1 ;  /* 0x0000000000017941 */ /* 0x000fea0003800000 */
.L_x_261:
        /* <DEDUP_REMOVED lines=12> */
.L_x_264:
[----:B------:R-:W-:Y:S05]  /*9630*/  BSYNC B1 ;  /* 0x0000000000017941 */ /* 0x000fea0003800000 */
.L_x_263:
        /* <DEDUP_REMOVED lines=12> */
.L_x_266:
[----:B------:R-:W-:Y:S05]  /*9700*/  BSYNC B1 ;  /* 0x0000000000017941 */ /* 0x000fea0003800000 */
.L_x_265:
        /* <DEDUP_REMOVED lines=12> */
.L_x_268:
[----:B------:R-:W-:Y:S05]  /*97d0*/  BSYNC B1 ;  /* 0x0000000000017941 */ /* 0x000fea0003800000 */
.L_x_267:
        /* <DEDUP_REMOVED lines=12> */
.L_x_270:
[----:B------:R-:W-:Y:S05]  /*98a0*/  BSYNC B1 ;  /* 0x0000000000017941 */ /* 0x000fea0003800000 */
.L_x_269:
        /* <DEDUP_REMOVED lines=12> */
.L_x_272:
[----:B------:R-:W-:Y:S05]  /*9970*/  BSYNC B1 ;  /* 0x0000000000017941 */ /* 0x000fea0003800000 */
.L_x_271:
        /* <DEDUP_REMOVED lines=12> */
.L_x_274:
[----:B------:R-:W-:Y:S05]  /*9a40*/  BSYNC B1 ;  /* 0x0000000000017941 */ /* 0x000fea0003800000 */
.L_x_273:
        /* <DEDUP_REMOVED lines=12> */
.L_x_276:
[----:B------:R-:W-:Y:S05]  /*9b10*/  BSYNC B1 ;  /* 0x0000000000017941 */ /* 0x000fea0003800000 */
.L_x_275:
        /* <DEDUP_REMOVED lines=12> */
.L_x_278:
[----:B------:R-:W-:Y:S05]  /*9be0*/  BSYNC B1 ;  /* 0x0000000000017941 */ /* 0x000fea0003800000 */
.L_x_277:
        /* <DEDUP_REMOVED lines=12> */
.L_x_280:
[----:B------:R-:W-:Y:S05]  /*9cb0*/  BSYNC B1 ;  /* 0x0000000000017941 */ /* 0x000fea0003800000 */
.L_x_279:
        /* <DEDUP_REMOVED lines=12> */
.L_x_282:
[----:B------:R-:W-:Y:S05]  /*9d80*/  BSYNC B1 ;  /* 0x0000000000017941 */ /* 0x000fea0003800000 */
.L_x_281:
        /* <DEDUP_REMOVED lines=12> */
.L_x_284:
[----:B------:R-:W-:Y:S05]  /*9e50*/  BSYNC B1 ;  /* 0x0000000000017941 */ /* 0x000fea0003800000 */
.L_x_283:
        /* <DEDUP_REMOVED lines=12> */
.L_x_286:
[----:B------:R-:W-:Y:S05]  /*9f20*/  BSYNC B1 ;  /* 0x0000000000017941 */ /* 0x000fea0003800000 */
.L_x_285:
        /* <DEDUP_REMOVED lines=12> */
.L_x_288:
[----:B------:R-:W-:Y:S05]  /*9ff0*/  BSYNC B1 ;  /* 0x0000000000017941 */ /* 0x000fea0003800000 */
.L_x_287:
        /* <DEDUP_REMOVED lines=12> */
.L_x_290:
[----:B------:R-:W-:Y:S05]  /*a0c0*/  BSYNC B1 ;  /* 0x0000000000017941 */ /* 0x000fea0003800000 */
.L_x_289:
        /* <DEDUP_REMOVED lines=12> */
.L_x_292:
[----:B------:R-:W-:Y:S05]  /*a190*/  BSYNC B1 ;  /* 0x0000000000017941 */ /* 0x000fea0003800000 */
.L_x_291:
[----:B-----5:R-:W-:Y:S01]  /*a1a0*/  LOP3.LUT R3, R3, 0xff, RZ, 0xc0, !PT ;  /* 0x000000ff03037812 */ /* 0x020fe200078ec0ff */
[----:B------:R-:W-:Y:S01]  /*a1b0*/  BSSY B1, `(.L_x_293) ;  /* 0x000000b000017945 */ /* 0x000fe20003800000 */
[----:B------:R-:W-:Y:S02]  /*a1c0*/  ISETP.LT.OR P2, PT, R0, 0xf9, !P1 ;  /* 0x000000f90000780c */ /* 0x000fe40004f41670 */
[----:B------:R-:W-:-:S05]  /*a1d0*/  F2FP.F16.E5M2.UNPACK_B R3, R3 ;  /* 0x00000003ff03723e */ /* 0x000fca00020004ff */
[----:B------:R-:W-:-:S05]  /*a1e0*/  HADD2.F32 R3, -RZ, R3.H0_H0 ;  /* 0x20000003ff037230 */ /* 0x000fca0000004100 */
[----:B0-2---:R-:W-:Y:S01]  /*a1f0*/  FMUL R8, R3, R164 ;  /* 0x000000a403087220 */ /* 0x005fe20000400000 */
[----:B------:R-:W-:-:S03]  /*a200*/  PRMT R3, RZ, 0x7610, R3 ;  /* 0x00007610ff037816 */ /* 0x000fc60000000003 */
[----:B------:R-:W-:-:S05]  /*a210*/  FFMA R8, R149, R155, R8 ;  /* 0x0000009b95087223 */ /* 0x000fca0000000008 */
[----:B------:R-:W-:-:S05]  /*a220*/  F2FP.SATFINITE.E5M2.F32.PACK_AB_MERGE_C R9, RZ, R8, RZ ;  /* 0x00000008ff09723e */ /* 0x000fca00048060ff */
[----:B------:R0:W-:Y:S01]  /*a230*/  @!P0 STG.E.U8 desc[UR36][R6.64+0xf9], R9 ;  /* 0x0000f90906008986 */ /* 0x0001e2000c101124 */
[----:B------:R-:W-:Y:S05]  /*a240*/  @P2 BRA `(.L_x_294) ;  /* 0x0000000000042947 */ /* 0x000fea0003800000 */
[----:B------:R2:W5:Y:S02]  /*a250*/  LDG.E.U8 R3, desc[UR36][R10.64+0xf8] ;  /* 0x0000f8240a037981 */ /* 0x000564000c1e1100 */
.L_x_294:
[----:B------:R-:W-:Y:S05]  /*a260*/  BSYNC B1 ;  /* 0x0000000000017941 */ /* 0x000fea0003800000 */
.L_x_293:
[----:B-----5:R-:W-:Y:S01]  /*a270*/  LOP3.LUT R3, R3, 0xff, RZ, 0xc0, !PT ;  /* 0x000000ff03037812 */ /* 0x020fe200078ec0ff */
[----:B------:R-:W-:Y:S01]  /*a280*/  BSSY B1, `(.L_x_295) ;  /* 0x000000b000017945 */ /* 0x000fe20003800000 */
[----:B------:R-:W-:Y:S02]  /*a290*/  ISETP.LT.OR P1, PT, R0, 0xfa, !P1 ;  /* 0x000000fa0000780c */ /* 0x000fe40004f21670 */
[----:B------:R-:W-:Y:S02]  /*a2a0*/  F2FP.F16.E5M2.UNPACK_B R3, R3 ;  /* 0x00000003ff03723e */ /* 0x000fe400020004ff */
[----:B------:R-:W-:-:S03]  /*a2b0*/  PRMT R0, RZ, 0x7610, R0 ;  /* 0x00007610ff007816 */ /* 0x000fc60000000000 */
[----:B------:R-:W-:-:S05]  /*a2c0*/  HADD2.F32 R3, -RZ, R3.H0_H0 ;  /* 0x20000003ff037230 */ /* 0x000fca0000004100 */
[----:B------:R-:W-:-:S04]  /*a2d0*/  FMUL R3, R3, R164 ;  /* 0x000000a403037220 */ /* 0x000fc80000400000 */
[----:B------:R-:W-:-:S05]  /*a2e0*/  FFMA R3, R150, R155, R3 ;  /* 0x0000009b96037223 */ /* 0x000fca0000000003 */
[----:B------:R-:W-:-:S05]  /*a2f0*/  F2FP.SATFINITE.E5M2.F32.PACK_AB_MERGE_C R3, RZ, R3, RZ ;  /* 0x00000003ff03723e */ /* 0x000fca00048060ff */
[----:B------:R0:W-:Y:S01]  /*a300*/  @!P2 STG.E.U8 desc[UR36][R4.64+0xf8], R3 ;  /* 0x0000f8030400a986 */ /* 0x0001e2000c101124 */
[----:B------:R-:W-:Y:S05]  /*a310*/  @P1 BRA `(.L_x_296) ;  /* 0x0000000000041947 */ /* 0x000fea0003800000 */
[----:B------:R0:W5:Y:S02]  /*a320*/  LDG.E.U8 R0, desc[UR36][R10.64+0xf9] ;  /* 0x0000f9240a007981 */ /* 0x000164000c1e1100 */
.L_x_296:
[----:B------:R-:W-:Y:S05]  /*a330*/  BSYNC B1 ;  /* 0x0000000000017941 */ /* 0x000fea0003800000 */
.L_x_295:
[----:B------:R-:W-:Y:S05]  /*a340*/  @P1 BRA `(.L_x_297) ;  /* 0x0000002000281947 */ /* 0x000fea0003800000 */
[----:B-----5:R-:W-:-:S04]  /*a350*/  LOP3.LUT R0, R0, 0xff, RZ, 0xc0, !PT ;  /* 0x000000ff00007812 */ /* 0x020fc800078ec0ff */
[----:B------:R-:W-:-:S05]  /*a360*/  F2FP.F16.E5M2.UNPACK_B R0, R0 ;  /* 0x00000000ff00723e */ /* 0x000fca00020004ff */
[----:B0-----:R-:W-:-:S05]  /*a370*/  HADD2.F32 R3, -RZ, R0.H0_H0 ;  /* 0x20000000ff037230 */ /* 0x001fca0000004100 */
[----:B------:R-:W-:-:S04]  /*a380*/  FMUL R0, R3, R164 ;  /* 0x000000a403007220 */ /* 0x000fc80000400000 */
[----:B------:R-:W-:-:S05]  /*a390*/  FFMA R0, R151, R155, R0 ;  /* 0x0000009b97007223 */ /* 0x000fca0000000000 */
[----:B------:R-:W-:-:S05]  /*a3a0*/  F2FP.SATFINITE.E5M2.F32.PACK_AB_MERGE_C R3, RZ, R0, RZ ;  /* 0x00000000ff03723e */ /* 0x000fca00048060ff */
[----:B------:R0:W-:Y:S01]  /*a3b0*/  STG.E.U8 desc[UR36][R4.64+0xf9], R3 ;  /* 0x0000f90304007986 */ /* 0x0001e2000c101124 */
[----:B------:R-:W-:Y:S05]  /*a3c0*/  BRA `(.L_x_297) ;  /* 0x0000002000087947 */ /* 0x000fea0003800000 */
.L_x_40:
[----:B------:R-:W-:Y:S01]  /*a3d0*/  ISETP.GE.AND P1, PT, R156, 0x1, PT ;  /* 0x000000019c00780c */ /* 0x000fe20003f26270 */
[-C--:B------:R-:W-:Y:S01]  /*a3e0*/  FMUL R24, R24, R155.reuse ;  /* 0x0000009b18187220 */ /* 0x080fe20000400000 */
[-C--:B------:R-:W-:Y:S01]  /*a3f0*/  FMUL R25, R25, R155.reuse ;  /* 0x0000009b19197220 */ /* 0x080fe20000400000 */
[----:B------:R-:W-:Y:S01]  /*a400*/  ISETP.GE.AND P0, PT, R156, 0x9, PT ;  /* 0x000000099c00780c */ /* 0x000fe20003f06270 */
[-C--:B------:R-:W-:Y:S01]  /*a410*/  FMUL R26, R26, R155.reuse ;  /* 0x0000009b1a1a7220 */ /* 0x080fe20000400000 */
[C---:B------:R-:W-:Y:S01]  /*a420*/  ISETP.LT.OR P2, PT, R0.reuse, 0x1, !P1 ;  /* 0x000000010000780c */ /* 0x040fe20004f41670 */
[-C--:B------:R-:W-:Y:S01]  /*a430*/  FMUL R27, R27, R155.reuse ;  /* 0x0000009b1b1b7220 */ /* 0x080fe20000400000 */
[----:B------:R-:W-:Y:S01]  /*a440*/  ISETP.LT.OR P3, PT, R0, 0x2, !P1 ;  /* 0x000000020000780c */ /* 0x000fe20004f61670 */
[-C--:B------:R-:W-:Y:S01]  /*a450*/  FMUL R28, R28, R155.reuse ;  /* 0x0000009b1c1c7220 */ /* 0x080fe20000400000 */
[----:B------:R-:W-:Y:S01]  /*a460*/  F2FP.SATFINITE.E5M2.F32.PACK_AB_MERGE_C R3, RZ, R24, RZ ;  /* 0x00000018ff03723e */ /* 0x000fe200048060ff */
[----:B------:R-:W-:Y:S01]  /*a470*/  FMUL R29, R29, R155 ;  /* 0x0000009b1d1d7220 */ /* 0x000fe20000400000 */
[----:B------:R-:W-:Y:S01]  /*a480*/  F2FP.SATFINITE.E5M2.F32.PACK_AB_MERGE_C R25, RZ, R25, RZ ;  /* 0x00000019ff19723e */ /* 0x000fe200048060ff */
[-C--:B------:R-:W-:Y:S01]  /*a490*/  FMUL R30, R30, R155.reuse ;  /* 0x0000009b1e1e7220 */ /* 0x080fe20000400000 */
[C---:B------:R-:W-:Y:S01]  /*a4a0*/  ISETP.LT.OR P4, PT, R0.reuse, 0x9, !P1 ;  /* 0x000000090000780c */ /* 0x040fe20004f81670 */
[-C--:B------:R-:W-:Y:S01]  /*a4b0*/  FMUL R31, R31, R155.reuse ;  /* 0x0000009b1f1f7220 */ /* 0x080fe20000400000 */
[----:B------:R-:W-:Y:S01]  /*a4c0*/  ISETP.LT.OR P5, PT, R0, 0xa, !P1 ;  /* 0x0000000a0000780c */ /* 0x000fe20004fa1670 */
[-C--:B------:R-:W-:Y:S01]  /*a4d0*/  FMUL R32, R32, R155.reuse ;  /* 0x0000009b20207220 */ /* 0x080fe20000400000 */
[----:B------:R-:W-:Y:S01]  /*a4e0*/  F2FP.SATFINITE.E5M2.F32.PACK_AB_MERGE_C R9, RZ, R26, RZ ;  /* 0x0000001aff09723e */ /* 0x000fe200048060ff */
[----:B------:R0:W-:Y:S01]  /*a4f0*/  @!P2 STG.E.U8 desc[UR36][R6.64], R3 ;  /* 0x000000030600a986 */ /* 0x0001e2000c101124 */
[C---:B------:R-:W-:Y:S01]  /*a500*/  ISETP.LT.OR P2, PT, R0.reuse, 0x1, !P0 ;  /* 0x000000010000780c */ /* 0x040fe20004741670 */
[----:B------:R-:W-:Y:S01]  /*a510*/  FMUL R33, R33, R155 ;  /* 0x0000009b21217220 */ /* 0x000fe20000400000 */
[----:B------:R-:W-:Y:S01]  /*a520*/  F2FP.SATFINITE.E5M2.F32.PACK_AB_MERGE_C R27, RZ, R27, RZ ;  /* 0x0000001bff1b723e */ /* 0x000fe200048060ff */
[----:B------:R-:W-:Y:S01]  /*a530*/  @!P3 STG.E.U8 desc[UR36][R6.64+0x1], R25 ;  /* 0x000001190600b986 */ /* 0x000fe2000c101124 */
[----:B------:R-:W-:Y:S01]  /*a540*/  ISETP.LT.OR P3, PT, R0, 0x2, !P0 ;  /* 0x000000020000780c */ /* 0x000fe20004761670 */
[----:B------:R-:W-:Y:S01]  /*a550*/  FMUL R34, R34, R155 ;  /* 0x0000009b22227220 */ /* 0x000fe20000400000 */
[----:B------:R-:W-:Y:S01]  /*a560*/  F2FP.SATFINITE.E5M2.F32.PACK_AB_MERGE_C R29, RZ, R29, RZ ;  /* 0x0000001dff1d723e */ /* 0x000fe200048060ff */
[----:B------:R-:W-:Y:S01]  /*a570*/  FMUL R35, R35, R155 ;  /* 0x0000009b23237220 */ /* 0x000fe20000400000 */
[----:B------:R-:W-:Y:S01]  /*a580*/  F2FP.SATFINITE.E5M2.F32.PACK_AB_MERGE_C R31, RZ, R31, RZ ;  /* 0x0000001fff1f723e */ /* 0x000fe200048060ff */
[----:B------:R-:W-:Y:S01]  /*a590*/  FMUL R36, R36, R155 ;  /* 0x0000009b24247220 */ /* 0x000fe20000400000 */
[----:B------:R-:W-:Y:S01]  /*a5a0*/  F2FP.SATFINITE.E5M2.F32.PACK_AB_MERGE_C R33, RZ, R33, RZ ;  /* 0x00000021ff21723e */ /* 0x000fe200048060ff */
[-C--:B------:R-:W-:Y:S01]  /*a5b0*/  FMUL R37, R37, R155.reuse ;  /* 0x0000009b25257220 */ /* 0x080fe20000400000 */
[----:B0-----:R-:W-:Y:S01]  /*a5c0*/  F2FP.SATFINITE.E5M2.F32.PACK_AB_MERGE_C R3, RZ, R28, RZ ;  /* 0x0000001cff03723e */ /* 0x001fe200048060ff */
[----:B------:R0:W-:Y:S01]  /*a5d0*/  @!P2 STG.E.U8 desc[UR36][R4.64], R9 ;  /* 0x000000090400a986 */ /* 0x0001e2000c101124 */
[----:B------:R-:W-:Y:S01]  /*a5e0*/  ISETP.LT.OR P2, PT, R0, 0x9, !P0 ;  /* 0x000000090000780c */ /* 0x000fe20004741670 */
[----:B------:R-:W-:Y:S01]  /*a5f0*/  FMUL R38, R38, R155 ;  /* 0x0000009b26267220 */ /* 0x000fe20000400000 */
[----:B------:R-:W-:Y:S01]  /*a600*/  F2FP.SATFINITE.E5M2.F32.PACK_AB_MERGE_C R35, RZ, R35, RZ ;  /* 0x00000023ff23723e */ /* 0x000fe200048060ff */
[----:B------:R-:W-:Y:S01]  /*a610*/  @!P3 STG.E.U8 desc[UR36][R4.64+0x1], R27 ;  /* 0x0000011b0400b986 */ /* 0x000fe2000c101124 */
[C---:B------:R-:W-:Y:S01]  /*a620*/  ISETP.LT.OR P3, PT, R0.reuse, 0xa, !P0 ;  /* 0x0000000a0000780c */ /* 0x040fe20004761670 */
[----:B------:R-:W-:Y:S01]  /*a630*/  FMUL R39, R39, R155 ;  /* 0x0000009b27277220 */ /* 0x000fe20000400000 */
[----:B------:R-:W-:Y:S01]  /*a640*/  F2FP.SATFINITE.E5M2.F32.PACK_AB_MERGE_C R37, RZ, R37, RZ ;  /* 0x00000025ff25723e */ /* 0x000fe200048060ff */
[----:B------:R1:W-:Y:S01]  /*a650*/  @!P4 STG.E.U8 desc[UR36][R6.64+0x8], R3 ;  /* 0x000008030600c986 */ /* 0x0003e2000c101124 */
[----:B------:R-:W-:Y:S01]  /*a660*/  ISETP.LT.OR P4, PT, R0, 0x11, !P1 ;  /* 0x000000110000780c */ /* 0x000fe20004f81670 */
[-C--:B------:R-:W-:Y:S01]  /*a670*/  FMUL R40, R40, R155.reuse ;  /* 0x0000009b28287220 */ /* 0x080fe20000400000 */
[-C--:B------:R-:W-:Y:S01]  /*a680*/  FMUL R41, R41, R155.reuse ;  /* 0x0000009b29297220 */ /* 0x080fe20000400000 */
[----:B------:R-:W-:Y:S01]  /*a690*/  @!P5 STG.E.U8 desc[UR36][R6.64+0x9], R29 ;  /* 0x0000091d0600d986 */ /* 0x000fe2000c101124 */
[----:B------:R-:W-:Y:S01]  /*a6a0*/  ISETP.LT.OR P5, PT, R0, 0x12, !P1 ;  /* 0x000000120000780c */ /* 0x000fe20004fa1670 */
[-C--:B------:R-:W-:Y:S01]  /*a6b0*/  FMUL R42, R42, R155.reuse ;  /* 0x0000009b2a2a7220 */ /* 0x080fe20000400000 */
[----:B0-----:R-:W-:Y:S01]  /*a6c0*/  F2FP.SATFINITE.E5M2.F32.PACK_AB_MERGE_C R9, RZ, R30, RZ ;  /* 0x0000001eff09723e */ /* 0x001fe200048060ff */
[----:B------:R-:W-:Y:S01]  /*a6d0*/  FMUL R43, R43, R155 ;  /* 0x0000009b2b2b7220 */ /* 0x000fe20000400000 */
[----:B------:R-:W-:Y:S01]  /*a6e0*/  F2FP.SATFINITE.E5M2.F32.PACK_AB_MERGE_C R39, RZ, R39, RZ ;  /* 0x00000027ff27723e */ /* 0x000fe200048060ff */
[----:B------:R-:W-:Y:S01]  /*a6f0*/  @!P3 STG.E.U8 desc[UR36][R4.64+0x9], R31 ;  /* 0x0000091f0400b986 */ /* 0x000fe2000c101124 */
[----:B------:R-:W-:Y:S01]  /*a700*/  ISETP.LT.OR P3, PT, R0, 0x12, !P0 ;  /* 0x000000120000780c */ /* 0x000fe20004761670 */
[-C--:B------:R-:W-:Y:S01]  /*a710*/  FMUL R44, R44, R155.reuse ;  /* 0x0000009b2c2c7220 */ /* 0x080fe20000400000 */
[----:B-1----:R-:W-:Y:S01]  /*a720*/  F2FP.SATFINITE.E5M2.F32.PACK_AB_MERGE_C R3, RZ, R32, RZ ;  /* 0x00000020ff03723e */ /* 0x002fe200048060ff */
[----:B------:R0:W-:Y:S01]  /*a730*/  @!P2 STG.E.U8 desc[UR36][R4.64+0x8], R9 ;  /* 0x000008090400a986 */ /* 0x0001e2000c101124 */
[C---:B------:R-:W-:Y:S01]  /*a740*/  ISETP.LT.OR P2, PT, R0.reuse, 0x11, !P0 ;  /* 0x000000110000780c */ /* 0x040fe20004741670 */
[----:B------:R-:W-:Y:S01]  /*a750*/  FMUL R45, R45, R155 ;  /* 0x0000009b2d2d7220 */ /* 0x000fe20000400000 */
[----:B------:R-:W-:Y:S01]  /*a760*/  F2FP.SATFINITE.E5M2.F32.PACK_AB_MERGE_C R41, RZ, R41, RZ ;  /* 0x00000029ff29723e */ /* 0x000fe200048060ff */
[----:B------:R1:W-:Y:S01]  /*a770*/  @!P4 STG.E.U8 desc[UR36][R6.64+0x10], R3 ;  /* 0x000010030600c986 */ /* 0x0003e2000c101124 */
[----:B------:R-:W-:Y:S01]  /*a780*/  ISETP.LT.OR P4, PT, R0, 0x19, !P1 ;  /* 0x000000190000780c */ /* 0x000fe20004f81670 */
[----:B------:R-:W-:Y:S01]  /*a790*/  FMUL R46, R46, R155 ;  /* 0x0000009b2e2e7220 */ /* 0x000fe20000400000 */
[----:B------:R-:W-:Y:S01]  /*a7a0*/  F2FP.SATFINITE.E5M2.F32.PACK_AB_MERGE_C R43, RZ, R43, RZ ;  /* 0x0000002bff2b723e */ /* 0x000fe200048060ff */
[----:B------:R-:W-:Y:S01]  /*a7b0*/  @!P5 STG.E.U8 desc[UR36][R6.64+0x11], R33 ;  /* 0x000011210600d986 */ /* 0x000fe2000c101124 */
[----:B------:R-:W-:Y:S01]  /*a7c0*/  ISETP.LT.OR P5, PT, R0, 0x1a, !P1 ;  /* 0x0000001a0000780c */ /* 0x000fe20004fa1670 */
[----:B------:R-:W-:Y:S01]  /*a7d0*/  FMUL R47, R47, R155 ;  /* 0x0000009b2f2f7220 */ /* 0x000fe20000400000 */
[----:B------:R-:W-:Y:S01]  /*a7e0*/  F2FP.SATFINITE.E5M2.F32.PACK_AB_MERGE_C R45, RZ, R45, RZ ;  /* 0x0000002dff2d723e */ /* 0x000fe200048060ff */
[----:B------:R-:W-:Y:S01]  /*a7f0*/  @!P3 STG.E.U8 desc[UR36][R4.64+0x11], R35 ;  /* 0x000011230400b986 */ /* 0x000fe2000c101124 */
[----:B0-----:R-:W-:Y:S01]  /*a800*/  F2FP.SATFINITE.E5M2.F32.PACK_AB_MERGE_C R9, RZ, R34, RZ ;  /* 0x00000022ff09723e */ /* 0x001fe200048060ff */
[-C--:B------:R-:W-:Y:S01]  /*a810*/  FMUL R48, R48, R155.reuse ;  /* 0x0000009b30307220 */ /* 0x080fe20000400000 */
[C---:B------:R-:W-:Y:S01]  /*a820*/  ISETP.LT.OR P3, PT, R0.reuse, 0x1a, !P0 ;  /* 0x0000001a0000780c */ /* 0x040fe20004761670 */
[-C--:B------:R-:W-:Y:S01]  /*a830*/  FMUL R49, R49, R155.reuse ;  /* 0x0000009b31317220 */ /* 0x080fe20000400000 */
[----:B-1----:R-:W-:Y:S01]  /*a840*/  F2FP.SATFINITE.E5M2.F32.PACK_AB_MERGE_C R3, RZ, R36, RZ ;  /* 0x00000024ff03723e */ /* 0x002fe200048060ff */
[----:B------:R0:W-:Y:S01]  /*a850*/  @!P2 STG.E.U8 desc[UR36][R4.64+0x10], R9 ;  /* 0x000010090400a986 */ /* 0x0001e2000c101124 */
[----:B------:R-:W-:Y:S01]  /*a860*/  ISETP.LT.OR P2, PT, R0, 0x19, !P0 ;  /* 0x000000190000780c */ /* 0x000fe20004741670 */
[----:B------:R-:W-:Y:S01]  /*a870*/  FMUL R50, R50, R155 ;  /* 0x0000009b32327220 */ /* 0x000fe20000400000 */
[----:B------:R-:W-:Y:S01]  /*a880*/  F2FP.SATFINITE.E5M2.F32.PACK_AB_MERGE_C R47, RZ, R47, RZ ;  /* 0x0000002fff2f723e */ /* 0x000fe200048060ff */
[----:B------:R1:W-:Y:S01]  /*a890*/  @!P4 STG.E.U8 desc[UR36][R6.64+0x18], R3 ;  /* 0x000018030600c986 */ /* 0x0003e2000c101124 */
[C---:B------:R-:W-:Y:S01]  /*a8a0*/  ISETP.LT.OR P4, PT, R0.reuse, 0x21, !P1 ;  /* 0x000000210000780c */ /* 0x040fe20004f81670 */
[----:B------:R-:W-:Y:S01]  /*a8b0*/  FMUL R51, R51, R155 ;  /* 0x0000009b33337220 */ /* 0x000fe20000400000 */
[----:B------:R-:W-:Y:S01]  /*a8c0*/  F2FP.SATFINITE.E5M2.F32.PACK_AB_MERGE_C R49, RZ, R49, RZ ;  /* 0x00000031ff31723e */ /* 0x000fe200048060ff */
[----:B------:R-:W-:Y:S01]  /*a8d0*/  @!P5 STG.E.U8 desc[UR36][R6.64+0x19], R37 ;  /* 0x000019250600d986 */ /* 0x000fe2000c101124 */
[----:B------:R-:W-:Y:S01]  /*a8e0*/  ISETP.LT.OR P5, PT, R0, 0x22, !P1 ;  /* 0x000000220000780c */ /* 0x000fe20004fa1670 */
[-C--:B------:R-:W-:Y:S01]  /*a8f0*/  FMUL R52, R52, R155.reuse ;  /* 0x0000009b34347220 */ /* 0x080fe20000400000 */
[-C--:B------:R-:W-:Y:S01]  /*a900*/  FMUL R53, R53, R155.reuse ;  /* 0x0000009b35357220 */ /* 0x080fe20000400000 */
[----:B0-----:R-:W-:Y:S01]  /*a910*/  F2FP.SATFINITE.E5M2.F32.PACK_AB_MERGE_C R9, RZ, R38, RZ ;  /* 0x00000026ff09723e */ /* 0x001fe200048060ff */
        /* <DEDUP_REMOVED lines=339> */
[-C--:B------:R-:W-:Y:S01]  /*be50*/  FMUL R150, R150, R155.reuse ;  /* 0x0000009b96967220 */ /* 0x080fe20000400000 */
[----:B------:R-:W-:Y:S01]  /*be60*/  FMUL R151, R151, R155 ;  /* 0x0000009b97977220 */ /* 0x000fe20000400000 */
[----:B------:R1:W-:Y:S01]  /*be70*/  @!P4 STG.E.U8 desc[UR36][R6.64+0xb8], R3 ;  /* 0x0000b8030600c986 */ /* 0x0003e2000c101124 */
[----:B------:R-:W-:-:S02]  /*be80*/  ISETP.LT.OR P4, PT, R0, 0xc1, !P1 ;  /* 0x000000c10000780c */ /* 0x000fc40004f81670 */
[----:B------:R-:W-:Y:S01]  /*be90*/  F2FP.SATFINITE.E5M2.F32.PACK_AB_MERGE_C R147, RZ, R147, RZ ;  /* 0x00000093ff93723e */ /* 0x000fe200048060ff */
[----:B------:R-:W-:Y:S01]  /*bea0*/  @!P5 STG.E.U8 desc[UR36][R6.64+0xb9], R117 ;  /* 0x0000b9750600d986 */ /* 0x000fe2000c101124 */
[C---:B------:R-:W-:Y:S02]  /*beb0*/  ISETP.LT.OR P5, PT, R0.reuse, 0xc2, !P1 ;  /* 0x000000c20000780c */ /* 0x040fe40004fa1670 */
[----:B------:R-:W-:Y:S01]  /*bec0*/  F2FP.SATFINITE.E5M2.F32.PACK_AB_MERGE_C R149, RZ, R149, RZ ;  /* 0x00000095ff95723e */ /* 0x000fe200048060ff */
[----:B------:R-:W-:Y:S01]  /*bed0*/  @!P3 STG.E.U8 desc[UR36][R4.64+0xb9], R119 ;  /* 0x0000b9770400b986 */ /* 0x000fe2000c101124 */
[----:B0-----:R-:W-:Y:S02]  /*bee0*/  F2FP.SATFINITE.E5M2.F32.PACK_AB_MERGE_C R9, RZ, R118, RZ ;  /* 0x00000076ff09723e */ /* 0x001fe400048060ff */
[C---:B------:R-:W-:Y:S02]  /*bef0*/  ISETP.LT.OR P3, PT, R0.reuse, 0xc2, !P0 ;  /* 0x000000c20000780c */ /* 0x040fe40004761670 */
[----:B-1----:R-:W-:Y:S01]  /*bf00*/  F2FP.SATFINITE.E5M2.F32.PACK_AB_MERGE_C R3, RZ, R120, RZ ;  /* 0x00000078ff03723e */ /* 0x002fe200048060ff */
[----:B------:R0:W-:Y:S01]  /*bf10*/  @!P2 STG.E.U8 desc[UR36][R4.64+0xb8], R9 ;  /* 0x0000b8090400a986 */ /* 0x0001e2000c101124 */
[----:B------:R-:W-:-:S02]  /*bf20*/  ISETP.LT.OR P2, PT, R0, 0xc1, !P0 ;  /* 0x000000c10000780c */ /* 0x000fc40004741670 */
[----:B------:R-:W-:Y:S01]  /*bf30*/  F2FP.SATFINITE.E5M2.F32.PACK_AB_MERGE_C R11, RZ, R150, RZ ;  /* 0x00000096ff0b723e */ /* 0x000fe200048060ff */
[----:B------:R1:W-:Y:S01]  /*bf40*/  @!P4 STG.E.U8 desc[UR36][R6.64+0xc0], R3 ;  /* 0x0000c0030600c986 */ /* 0x0003e2000c101124 */
[C---:B------:R-:W-:Y:S02]  /*bf50*/  ISETP.LT.OR P4, PT, R0.reuse, 0xc9, !P1 ;  /* 0x000000c90000780c */ /* 0x040fe40004f81670 */
[----:B------:R-:W-:Y:S01]  /*bf60*/  F2FP.SATFINITE.E5M2.F32.PACK_AB_MERGE_C R151, RZ, R151, RZ ;  /* 0x00000097ff97723e */ /* 0x000fe200048060ff */
[----:B------:R-:W-:Y:S01]  /*bf70*/  @!P5 STG.E.U8 desc[UR36][R6.64+0xc1], R121 ;  /* 0x0000c1790600d986 */ /* 0x000fe2000c101124 */
[C---:B------:R-:W-:Y:S02]  /*bf80*/  ISETP.LT.OR P5, PT, R0.reuse, 0xca, !P1 ;  /* 0x000000ca0000780c */ /* 0x040fe40004fa1670 */
[----:B0-----:R-:W-:Y:S01]  /*bf90*/  F2FP.SATFINITE.E5M2.F32.PACK_AB_MERGE_C R9, RZ, R122, RZ ;  /* 0x0000007aff09723e */ /* 0x001fe200048060ff */
[----:B------:R-:W-:Y:S01]  /*bfa0*/  @!P3 STG.E.U8 desc[UR36][R4.64+0xc1], R123 ;  /* 0x0000c17b0400b986 */ /* 0x000fe2000c101124 */
[----:B------:R-:W-:-:S02]  /*bfb0*/  ISETP.LT.OR P3, PT, R0, 0xca, !P0 ;  /* 0x000000ca0000780c */ /* 0x000fc40004761670 */
[----:B-1----:R-:W-:Y:S01]  /*bfc0*/  F2FP.SATFINITE.E5M2.F32.PACK_AB_MERGE_C R3, RZ, R124, RZ ;  /* 0x0000007cff03723e */ /* 0x002fe200048060ff */
[----:B------:R0:W-:Y:S01]  /*bfd0*/  @!P2 STG.E.U8 desc[UR36][R4.64+0xc0], R9 ;  /* 0x0000c0090400a986 */ /* 0x0001e2000c101124 */
[----:B------:R-:W-:-:S03]  /*bfe0*/  ISETP.LT.OR P2, PT, R0, 0xc9, !P0 ;  /* 0x000000c90000780c */ /* 0x000fc60004741670 */
[----:B------:R1:W-:Y:S01]  /*bff0*/  @!P4 STG.E.U8 desc[UR36][R6.64+0xc8], R3 ;  /* 0x0000c8030600c986 */ /* 0x0003e2000c101124 */
[----:B------:R-:W-:-:S03]  /*c000*/  ISETP.LT.OR P4, PT, R0, 0xd1, !P1 ;  /* 0x000000d10000780c */ /* 0x000fc60004f81670 */
[----:B------:R-:W-:Y:S01]  /*c010*/  @!P5 STG.E.U8 desc[UR36][R6.64+0xc9], R125 ;  /* 0x0000c97d0600d986 */ /* 0x000fe2000c101124 */
[C---:B------:R-:W-:Y:S02]  /*c020*/  ISETP.LT.OR P5, PT, R0.reuse, 0xd2, !P1 ;  /* 0x000000d20000780c */ /* 0x040fe40004fa1670 */
[----:B0-----:R-:W-:Y:S01]  /*c030*/  F2FP.SATFINITE.E5M2.F32.PACK_AB_MERGE_C R9, RZ, R126, RZ ;  /* 0x0000007eff09723e */ /* 0x001fe200048060ff */
[----:B------:R-:W-:Y:S01]  /*c040*/  @!P3 STG.E.U8 desc[UR36][R4.64+0xc9], R127 ;  /* 0x0000c97f0400b986 */ /* 0x000fe2000c101124 */
[C---:B------:R-:W-:Y:S02]  /*c050*/  ISETP.LT.OR P3, PT, R0.reuse, 0xd2, !P0 ;  /* 0x000000d20000780c */ /* 0x040fe40004761670 */
        /* <DEDUP_REMOVED lines=36> */
[----:B------:R-:W-:Y:S02]  /*c2a0*/  ISETP.LT.OR P5, PT, R0, 0xf1, !P1 ;  /* 0x000000f10000780c */ /* 0x000fe40004fa1670 */
[----:B0-----:R-:W-:Y:S02]  /*c2b0*/  F2FP.SATFINITE.E5M2.F32.PACK_AB_MERGE_C R9, RZ, R142, RZ ;  /* 0x0000008eff09723e */ /* 0x001fe400048060ff */
[----:B-1----:R-:W-:-:S03]  /*c2c0*/  F2FP.SATFINITE.E5M2.F32.PACK_AB_MERGE_C R3, RZ, R144, RZ ;  /* 0x00000090ff03723e */ /* 0x002fc600048060ff */
[----:B------:R0:W-:Y:S01]  /*c2d0*/  @!P2 STG.E.U8 desc[UR36][R4.64+0xe8], R9 ;  /* 0x0000e8090400a986 */ /* 0x0001e2000c101124 */
[----:B------:R-:W-:-:S03]  /*c2e0*/  ISETP.LT.OR P2, PT, R0, 0xf1, !P0 ;  /* 0x000000f10000780c */ /* 0x000fc60004741670 */
[----:B------:R-:W-:Y:S01]  /*c2f0*/  @!P4 STG.E.U8 desc[UR36][R4.64+0xe9], R143 ;  /* 0x0000e98f0400c986 */ /* 0x000fe2000c101124 */
[----:B------:R-:W-:-:S03]  /*c300*/  ISETP.LT.OR P4, PT, R0, 0xf2, !P0 ;  /* 0x000000f20000780c */ /* 0x000fc60004781670 */
[----:B------:R-:W-:Y:S01]  /*c310*/  @!P3 STG.E.U8 desc[UR36][R6.64+0xf1], R145 ;  /* 0x0000f1910600b986 */ /* 0x000fe2000c101124 */
[C---:B------:R-:W-:Y:S02]  /*c320*/  ISETP.LT.OR P3, PT, R0.reuse, 0xf9, !P1 ;  /* 0x000000f90000780c */ /* 0x040fe40004f61670 */
[C---:B------:R-:W-:Y:S01]  /*c330*/  ISETP.LT.OR P1, PT, R0.reuse, 0xfa, !P1 ;  /* 0x000000fa0000780c */ /* 0x040fe20004f21670 */
[----:B------:R1:W-:Y:S01]  /*c340*/  @!P5 STG.E.U8 desc[UR36][R6.64+0xf0], R3 ;  /* 0x0000f0030600d986 */ /* 0x0003e2000c101124 */
[C---:B------:R-:W-:Y:S02]  /*c350*/  ISETP.LT.OR P5, PT, R0.reuse, 0xf9, !P0 ;  /* 0x000000f90000780c */ /* 0x040fe400047a1670 */
[----:B------:R-:W-:Y:S02]  /*c360*/  ISETP.LT.OR P0, PT, R0, 0xfa, !P0 ;  /* 0x000000fa0000780c */ /* 0x000fe40004701670 */
[----:B0-----:R-:W-:Y:S01]  /*c370*/  F2FP.SATFINITE.E5M2.F32.PACK_AB_MERGE_C R9, RZ, R146, RZ ;  /* 0x00000092ff09723e */ /* 0x001fe200048060ff */
[----:B------:R0:W-:Y:S04]  /*c380*/  @!P4 STG.E.U8 desc[UR36][R4.64+0xf1], R147 ;  /* 0x0000f1930400c986 */ /* 0x0001e8000c101124 */
[----:B------:R0:W-:Y:S01]  /*c390*/  @!P2 STG.E.U8 desc[UR36][R4.64+0xf0], R9 ;  /* 0x0000f0090400a986 */ /* 0x0001e2000c101124 */
[----:B-1----:R-:W-:-:S03]  /*c3a0*/  F2FP.SATFINITE.E5M2.F32.PACK_AB_MERGE_C R3, RZ, R148, RZ ;  /* 0x00000094ff03723e */ /* 0x002fc600048060ff */
[----:B------:R0:W-:Y:S04]  /*c3b0*/  @!P1 STG.E.U8 desc[UR36][R6.64+0xf9], R149 ;  /* 0x0000f99506009986 */ /* 0x0001e8000c101124 */
[----:B------:R0:W-:Y:S04]  /*c3c0*/  @!P3 STG.E.U8 desc[UR36][R6.64+0xf8], R3 ;  /* 0x0000f8030600b986 */ /* 0x0001e8000c101124 */
[----:B------:R0:W-:Y:S04]  /*c3d0*/  @!P5 STG.E.U8 desc[UR36][R4.64+0xf8], R11 ;  /* 0x0000f80b0400d986 */ /* 0x0001e8000c101124 */
[----:B------:R0:W-:Y:S02]  /*c3e0*/  @!P0 STG.E.U8 desc[UR36][R4.64+0xf9], R151 ;  /* 0x0000f99704008986 */ /* 0x0001e4000c101124 */
.L_x_297:
[----:B------:R-:W-:Y:S05]  /*c3f0*/  BSYNC B0 ;  /* 0x0000000000007941 */ /* 0x000fea0003800000 */
.L_x_39:
[----:B------:R-:W-:Y:S01]  /*c400*/  ULDC UR4, c[0x0][0xc] ;  /* 0x0000030000047ab9 */ /* 0x000fe20000000800 */
[----:B------:R-:W-:Y:S01]  /*c410*/  ULDC UR5, c[0x0][0x10] ;  /* 0x0000040000057ab9 */ /* 0x000fe20000000800 */
[----:B0-----:R-:W0:Y:S01]  /*c420*/  LDC R3, c[0x0][0x14] ;  /* 0x00000500ff037b82 */ /* 0x001e220000000800 */
[----:B------:R-:W-:Y:S01]  /*c430*/  UIMAD.WIDE.U32 UR4, UR4, UR5, URZ ;  /* 0x00000005040472a5 */ /* 0x000fe2000f8e003f */
[----:B-----5:R-:W-:Y:S01]  /*c440*/  PRMT R0, RZ, 0x7610, R0 ;  /* 0x00007610ff007816 */ /* 0x020fe20000000000 */
[----:B-1----:R-:W-:Y:S02]  /*c450*/  IMAD.MOV.U32 R153, RZ, RZ, -0x1 ;  /* 0xffffffffff997424 */ /* 0x002fe400078e00ff */
[----:B------:R-:W-:Y:S02]  /*c460*/  IMAD.MOV.U32 R152, RZ, RZ, -0x1 ;  /* 0xffffffffff987424 */ /* 0x000fe400078e00ff */
[----:B0-----:R-:W-:-:S04]  /*c470*/  IMAD.WIDE.U32 R16, R3, UR4, R16 ;  /* 0x0000000403107c25 */ /* 0x001fc8000f8e0010 */
[----:B------:R-:W-:Y:S01]  /*c480*/  IMAD R3, R3, UR5, RZ ;  /* 0x0000000503037c24 */ /* 0x000fe2000f8e02ff */
[----:B------:R-:W-:Y:S02]  /*c490*/  ULDC.64 UR4, c[0x0][0x650] ;  /* 0x0001940000047ab9 */ /* 0x000fe40000000a00 */
[----:B------:R-:W-:Y:S01]  /*c4a0*/  ISETP.GE.U32.AND P0, PT, R16, UR4, PT ;  /* 0x0000000410007c0c */ /* 0x000fe2000bf06070 */
[----:B------:R-:W-:-:S05]  /*c4b0*/  IMAD.IADD R17, R17, 0x1, R3 ;  /* 0x0000000111117824 */ /* 0x000fca00078e0203 */
[----:B------:R-:W-:-:S13]  /*c4c0*/  ISETP.GE.U32.AND.EX P0, PT, R17, UR5, PT, P0 ;  /* 0x0000000511007c0c */ /* 0x000fda000bf06100 */
[----:B------:R-:W-:Y:S05]  /*c4d0*/  @P0 BRA `(.L_x_298) ;  /* 0x0000000400640947 */ /* 0x000fea0003800000 */
[----:B------:R-:W0:Y:S01]  /*c4e0*/  S2R R12, SR_CTAID.X ;  /* 0x00000000000c7919 */ /* 0x000e220000002500 */
[----:B--2-4-:R-:W1:Y:S01]  /*c4f0*/  LDC.64 R10, c[0x0][0x628] ;  /* 0x00018a00ff0a7b82 */ /* 0x014e620000000a00 */
[----:B------:R-:W-:Y:S01]  /*c500*/  ULDC UR4, c[0x0][0x150] ;  /* 0x0000540000047ab9 */ /* 0x000fe20000000800 */
[----:B------:R-:W-:Y:S01]  /*c510*/  IMAD.MOV.U32 R8, RZ, RZ, R16 ;  /* 0x000000ffff087224 */ /* 0x000fe200078e0010 */
[----:B------:R-:W2:Y:S01]  /*c520*/  S2R R22, SR_CTAID.Y ;  /* 0x0000000000167919 */ /* 0x000ea20000002600 */
[----:B------:R-:W-:-:S04]  /*c530*/  IMAD.MOV.U32 R9, RZ, RZ, R17 ;  /* 0x000000ffff097224 */ /* 0x000fc800078e0011 */
[----:B------:R-:W4:Y:S08]  /*c540*/  LDC R21, c[0x0][0x144] ;  /* 0x00005100ff157b82 */ /* 0x000f300000000800 */
[----:B------:R-:W2:Y:S08]  /*c550*/  LDC R0, c[0x0][0x630] ;  /* 0x00018c00ff007b82 */ /* 0x000eb00000000800 */
[----:B------:R-:W2:Y:S01]  /*c560*/  LDC.64 R14, c[0x0][0x620] ;  /* 0x00018800ff0e7b82 */ /* 0x000ea20000000a00 */
[----:B-1----:R-:W-:-:S04]  /*c570*/  ISETP.NE.U32.AND P0, PT, R10, RZ, PT ;  /* 0x000000ff0a00720c */ /* 0x002fc80003f05070 */
[----:B------:R-:W-:Y:S02]  /*c580*/  ISETP.NE.AND.EX P0, PT, R11, RZ, PT, P0 ;  /* 0x000000ff0b00720c */ /* 0x000fe40003f05300 */
[----:B0-----:R-:W-:-:S05]  /*c590*/  I2FP.F32.U32 R3, R12 ;  /* 0x0000000c00037245 */ /* 0x001fca0000201000 */
[----:B------:R-:W-:-:S04]  /*c5a0*/  FMUL R3, R3, UR4 ;  /* 0x0000000403037c20 */ /* 0x000fc80008400000 */
[----:B------:R0:W1:Y:S02]  /*c5b0*/  F2I.U32.TRUNC.NTZ R20, R3 ;  /* 0x0000000300147305 */ /* 0x000064000020f000 */
[----:B----4-:R-:W-:Y:S05]  /*c5c0*/  @!P0 BRA `(.L_x_299) ;  /* 0x0000000000288947 */ /* 0x010fea0003800000 */
[----:B0-----:R-:W0:Y:S02]  /*c5d0*/  LDC R3, c[0x0][0x634] ;  /* 0x00018d00ff037b82 */ /* 0x001e240000000800 */
[----:B0-----:R-:W-:-:S05]  /*c5e0*/  IADD3 R3, P0, R16, R3, RZ ;  /* 0x0000000310037210 */ /* 0x001fca0007f1e0ff */
[----:B------:R-:W-:-:S04]  /*c5f0*/  IMAD.X R13, RZ, RZ, R17, P0 ;  /* 0x000000ffff0d7224 */ /* 0x000fc800000e0611 */
[----:B------:R-:W-:-:S04]  /*c600*/  IMAD.WIDE.U32 R4, R13, R10, RZ ;  /* 0x0000000a0d047225 */ /* 0x000fc800078e00ff */
[----:B---3--:R-:W-:-:S04]  /*c610*/  IMAD.WIDE.U32 R6, P0, R3, R11, R4 ;  /* 0x0000000b03067225 */ /* 0x008fc80007800004 */
[----:B------:R-:W-:-:S04]  /*c620*/  IMAD.WIDE.U32 R4, R3, R10, RZ ;  /* 0x0000000a03047225 */ /* 0x000fc800078e00ff */
[----:B------:R-:W-:Y:S01]  /*c630*/  IMAD.X R9, RZ, RZ, RZ, P0 ;  /* 0x000000ffff097224 */ /* 0x000fe200000e06ff */
[----:B------:R-:W-:Y:S01]  /*c640*/  IADD3 RZ, P0, R5, R6, RZ ;  /* 0x0000000605ff7210 */ /* 0x000fe20007f1e0ff */
[----:B------:R-:W-:-:S04]  /*c650*/  IMAD.MOV.U32 R8, RZ, RZ, R7 ;  /* 0x000000ffff087224 */ /* 0x000fc800078e0007 */
[----:B------:R-:W-:-:S08]  /*c660*/  IMAD.WIDE.U32.X R8, R13, R11, R8, P0 ;  /* 0x0000000b0d087225 */ /* 0x000fd000000e0408 */
.L_x_299:
[----:B------:R-:W4:Y:S01]  /*c670*/  LDC.64 R26, c[0x0][0x640] ;  /* 0x00019000ff1a7b82 */ /* 0x000f220000000a00 */
[-CC-:B--2---:R-:W-:Y:S01]  /*c680*/  SHF.R.U64 R152, R8, R0.reuse, R9.reuse ;  /* 0x0000000008987219 */ /* 0x184fe20000001209 */
[----:B-1----:R-:W-:Y:S01]  /*c690*/  IMAD.MOV R20, RZ, RZ, -R20 ;  /* 0x000000ffff147224 */ /* 0x002fe200078e0a14 */
[----:B------:R-:W-:Y:S01]  /*c6a0*/  SHF.R.U32.HI R0, RZ, R0, R9 ;  /* 0x00000000ff007219 */ /* 0x000fe20000011609 */
[----:B------:R-:W-:Y:S01]  /*c6b0*/  ULDC UR4, c[0x0][0x154] ;  /* 0x0000550000047ab9 */ /* 0x000fe20000000800 */
[----:B0-----:R-:W-:Y:S01]  /*c6c0*/  IADD3 R3, P0, RZ, -R152, RZ ;  /* 0x80000098ff037210 */ /* 0x001fe20007f1e0ff */
[----:B------:R-:W-:Y:S02]  /*c6d0*/  IMAD R21, R21, R20, R12 ;  /* 0x0000001415157224 */ /* 0x000fe400078e020c */
[----:B---3--:R-:W0:Y:S01]  /*c6e0*/  LDC R6, c[0x0][0x618] ;  /* 0x00018600ff067b82 */ /* 0x008e220000000800 */
[----:B------:R-:W-:Y:S02]  /*c6f0*/  IMAD.MOV.U32 R7, RZ, RZ, 0x1 ;  /* 0x00000001ff077424 */ /* 0x000fe400078e00ff */
[----:B------:R-:W-:-:S04]  /*c700*/  IMAD.X R5, RZ, RZ, ~R0, P0 ;  /* 0x000000ffff057224 */ /* 0x000fc800000e0e00 */
[-C--:B------:R-:W-:Y:S01]  /*c710*/  IMAD R0, R5, R14.reuse, RZ ;  /* 0x0000000e05007224 */ /* 0x080fe200078e02ff */
[----:B------:R-:W1:Y:S01]  /*c720*/  LDC R8, c[0x0][0x608] ;  /* 0x00018200ff087b82 */ /* 0x000e620000000800 */
[----:B------:R-:W-:-:S04]  /*c730*/  IMAD.WIDE.U32 R4, R3, R14, R16 ;  /* 0x0000000e03047225 */ /* 0x000fc800078e0010 */
[----:B------:R-:W-:Y:S01]  /*c740*/  IMAD R3, R3, R15, R0 ;  /* 0x0000000f03037224 */ /* 0x000fe200078e0200 */
[----:B------:R-:W-:Y:S02]  /*c750*/  I2FP.F32.U32 R0, R22 ;  /* 0x0000001600007245 */ /* 0x000fe40000201000 */
[----:B------:R-:W2:Y:S01]  /*c760*/  LDC R24, c[0x0][0x658] ;  /* 0x00019600ff187b82 */ /* 0x000ea20000000800 */
[----:B------:R-:W-:Y:S01]  /*c770*/  IMAD.IADD R3, R5, 0x1, R3 ;  /* 0x0000000105037824 */ /* 0x000fe200078e0203 */
[----:B----4-:R-:W-:Y:S01]  /*c780*/  ISETP.NE.U32.AND P0, PT, R26, RZ, PT ;  /* 0x000000ff1a00720c */ /* 0x010fe20003f05070 */
[----:B------:R-:W-:Y:S01]  /*c790*/  FMUL R0, R0, UR4 ;  /* 0x0000000400007c20 */ /* 0x000fe20008400000 */
[----:B------:R-:W-:Y:S02]  /*c7a0*/  IMAD.MOV.U32 R5, RZ, RZ, -0x1 ;  /* 0xffffffffff057424 */ /* 0x000fe400078e00ff */
[----:B------:R-:W-:Y:S01]  /*c7b0*/  ISETP.NE.AND.EX P0, PT, R27, RZ, PT, P0 ;  /* 0x000000ff1b00720c */ /* 0x000fe20003f05300 */
[----:B------:R3:W4:Y:S01]  /*c7c0*/  F2I.U32.TRUNC.NTZ R13, R0 ;  /* 0x00000000000d7305 */ /* 0x000722000020f000 */
[----:B------:R-:W3:Y:S01]  /*c7d0*/  LDC R15, c[0x0][0x148] ;  /* 0x00005200ff0f7b82 */ /* 0x000ee20000000800 */
[----:B0-----:R-:W-:-:S02]  /*c7e0*/  SHF.R.U64 R12, R4, R6, R3 ;  /* 0x00000006040c7219 */ /* 0x001fc40000001203 */
[----:B------:R-:W-:-:S05]  /*c7f0*/  SHF.R.U32.HI R3, RZ, R6, R3 ;  /* 0x00000006ff037219 */ /* 0x000fca0000011603 */
[----:B------:R-:W0:Y:S01]  /*c800*/  LDC R20, c[0x0][0x600] ;  /* 0x00018000ff147b82 */ /* 0x000e220000000800 */
[-CC-:B-1----:R-:W-:Y:S02]  /*c810*/  SHF.R.U64 R10, R12, R8.reuse, R3.reuse ;  /* 0x000000080c0a7219 */ /* 0x182fe40000001203 */
[----:B------:R-:W-:-:S05]  /*c820*/  SHF.R.U32.HI R3, RZ, R8, R3 ;  /* 0x00000008ff037219 */ /* 0x000fca0000011603 */
[----:B------:R-:W1:Y:S01]  /*c830*/  LDC R25, c[0x0][0x648] ;  /* 0x00019200ff197b82 */ /* 0x000e620000000800 */
[-C--:B--2---:R-:W-:Y:S02]  /*c840*/  SHF.L.U32 R4, R5, R24.reuse, RZ ;  /* 0x0000001805047219 */ /* 0x084fe400000006ff */
[--C-:B------:R-:W-:Y:S02]  /*c850*/  SHF.R.U64 R14, R10, R24, R3.reuse ;  /* 0x000000180a0e7219 */ /* 0x100fe40000001203 */
[----:B------:R-:W-:Y:S02]  /*c860*/  LOP3.LUT R23, RZ, R4, RZ, 0x33, !PT ;  /* 0x00000004ff177212 */ /* 0x000fe400078e33ff */
[-C--:B------:R-:W-:Y:S01]  /*c870*/  SHF.R.U32.HI R5, RZ, R24.reuse, R3 ;  /* 0x00000018ff057219 */ /* 0x080fe20000011603 */
[----:B------:R-:W2:Y:S01]  /*c880*/  LDC R28, c[0x0][0x638] ;  /* 0x00018e00ff1c7b82 */ /* 0x000ea20000000800 */
[----:B------:R-:W-:Y:S01]  /*c890*/  SHF.L.U32 R154, R7, R24, RZ ;  /* 0x00000018079a7219 */ /* 0x000fe200000006ff */
[----:B------:R-:W-:-:S06]  /*c8a0*/  IMAD.MOV.U32 R4, RZ, RZ, R14 ;  /* 0x000000ffff047224 */ /* 0x000fcc00078e000e */
[----:B------:R-:W0:Y:S01]  /*c8b0*/  LDC R29, c[0x0][0x610] ;  /* 0x00018400ff1d7b82 */ /* 0x000e220000000800 */
[----:B----4-:R-:W-:Y:S05]  /*c8c0*/  @!P0 BRA `(.L_x_300) ;  /* 0x0000000000288947 */ /* 0x010fea0003800000 */
[----:B------:R-:W4:Y:S02]  /*c8d0*/  LDC R3, c[0x0][0x64c] ;  /* 0x00019300ff037b82 */ /* 0x000f240000000800 */
[----:B----4-:R-:W-:-:S05]  /*c8e0*/  IADD3 R3, P0, R14, R3, RZ ;  /* 0x000000030e037210 */ /* 0x010fca0007f1e0ff */
        /* <DEDUP_REMOVED lines=8> */
.L_x_300:
[----:B------:R-:W-:Y:S01]  /*c970*/  ISETP.NE.AND P0, PT, R2, 0x1, PT ;  /* 0x000000010200780c */ /* 0x000fe20003f05270 */
[----:B0-----:R-:W-:Y:S01]  /*c980*/  VIADD R7, R20, 0xffffffff ;  /* 0xffffffff14077836 */ /* 0x001fe20000000000 */
[----:B-1-3--:R-:W-:Y:S01]  /*c990*/  SHF.R.U64 R0, R4, R25, R5 ;  /* 0x0000001904007219 */ /* 0x00afe20000001205 */
[----:B------:R-:W-:Y:S01]  /*c9a0*/  IMAD.MOV R13, RZ, RZ, -R13 ;  /* 0x000000ffff0d7224 */ /* 0x000fe200078e0a0d */
[----:B------:R-:W-:Y:S01]  /*c9b0*/  LOP3.LUT R5, R10, R23, RZ, 0xc0, !PT ;  /* 0x000000170a057212 */ /* 0x000fe200078ec0ff */
[----:B------:R-:W-:Y:S02]  /*c9c0*/  IMAD.MOV.U32 R4, RZ, RZ, 0x1 ;  /* 0x00000001ff047424 */ /* 0x000fe400078e00ff */
[----:B------:R-:W-:Y:S02]  /*c9d0*/  IMAD.MOV R3, RZ, RZ, -R0 ;  /* 0x000000ffff037224 */ /* 0x000fe400078e0a00 */
[----:B------:R-:W-:Y:S01]  /*c9e0*/  IMAD R154, R154, R0, R5 ;  /* 0x000000009a9a7224 */ /* 0x000fe200078e0205 */
[----:B------:R-:W-:Y:S01]  /*c9f0*/  LOP3.LUT R5, R12, R7, RZ, 0xc0, !PT ;  /* 0x000000070c057212 */ /* 0x000fe200078ec0ff */
[----:B--2---:R-:W-:-:S02]  /*ca00*/  IMAD R0, R3, R28, R14 ;  /* 0x0000001c03007224 */ /* 0x004fc400078e020e */
[----:B------:R-:W-:Y:S02]  /*ca10*/  @P0 IMAD R21, R15, R13, R22 ;  /* 0x0000000d0f150224 */ /* 0x000fe400078e0216 */
[----:B------:R-:W-:Y:S01]  /*ca20*/  IMAD R3, R0, R20, R5 ;  /* 0x0000001400037224 */ /* 0x000fe200078e0205 */
[----:B------:R-:W-:Y:S01]  /*ca30*/  PRMT R0, R4, 0x7610, R0 ;  /* 0x0000761004007816 */ /* 0x000fe20000000000 */
[----:B------:R-:W-:-:S05]  /*ca40*/  IMAD R154, R154, R29, R21 ;  /* 0x0000001d9a9a7224 */ /* 0x000fca00078e0215 */
[----:B------:R-:W-:Y:S02]  /*ca50*/  SEL R153, R3, R154, !P0 ;  /* 0x0000009a03997207 */ /* 0x000fe40004000000 */
[----:B------:R-:W-:-:S07]  /*ca60*/  SEL R154, R154, R3, !P0 ;  /* 0x000000039a9a7207 */ /* 0x000fce0004000000 */
.L_x_298:
[----:B------:R-:W-:-:S13]  /*ca70*/  LOP3.LUT P0, RZ, R0, 0xff, RZ, 0xc0, !PT ;  /* 0x000000ff00ff7812 */ /* 0x000fda000780c0ff */
[----:B------:R-:W-:Y:S05]  /*ca80*/  @P0 BRA `(.L_x_301) ;  /* 0xffffff4400240947 */ /* 0x000fea000383ffff */
[----:B------:R-:W-:Y:S05]  /*ca90*/  EXIT ;  /* 0x000000000000794d */ /* 0x000fea0003800000 */
.L_x_3:
[----:B0-----:R-:W-:Y:S01]  /*caa0*/  ULDC.64 UR4, c[0x0][0x650] ;  /* 0x0001940000047ab9 */ /* 0x001fe20000000a00 */
        /* <DEDUP_REMOVED lines=25> */
.L_x_303:
[-CC-:B------:R-:W-:Y:S01]  /*cc40*/  SHF.R.U64 R29, R10, R14.reuse, R11.reuse ;  /* 0x0000000e0a1d7219 */ /* 0x180fe2000000120b */
[----:B------:R-:W0:Y:S01]  /*cc50*/  LDC.64 R22, c[0x0][0x640] ;  /* 0x00019000ff167b82 */ /* 0x000e220000000a00 */
[----:B------:R-:W-:Y:S01]  /*cc60*/  SHF.R.U32.HI R5, RZ, R14, R11 ;  /* 0x0000000eff057219 */ /* 0x000fe2000001160b */
[----:B------:R-:W-:Y:S01]  /*cc70*/  ULDC UR4, c[0x0][0x150] ;  /* 0x0000540000047ab9 */ /* 0x000fe20000000800 */
[----:B------:R-:W-:Y:S02]  /*cc80*/  IADD3 R9, P0, RZ, -R29, RZ ;  /* 0x8000001dff097210 */ /* 0x000fe40007f1e0ff */
[----:B------:R-:W-:-:S03]  /*cc90*/  I2FP.F32.U32 R6, R4 ;  /* 0x0000000400067245 */ /* 0x000fc60000201000 */
[----:B------:R-:W1:Y:S01]  /*cca0*/  LDC R12, c[0x0][0x618] ;  /* 0x00018600ff0c7b82 */ /* 0x000e620000000800 */
[----:B------:R-:W-:Y:S02]  /*ccb0*/  IMAD.X R5, RZ, RZ, ~R5, P0 ;  /* 0x000000ffff057224 */ /* 0x000fe400000e0e05 */
[----:B------:R-:W-:Y:S01]  /*ccc0*/  FMUL R11, R6, UR4 ;  /* 0x00000004060b7c20 */ /* 0x000fe20008400000 */
[----:B------:R-:W-:Y:S01]  /*ccd0*/  IMAD.WIDE.U32 R6, R9, R20, R16 ;  /* 0x0000001409067225 */ /* 0x000fe200078e0010 */
[----:B------:R-:W-:-:S03]  /*cce0*/  ULDC UR4, c[0x0][0x154] ;  /* 0x0000550000047ab9 */ /* 0x000fc60000000800 */
[----:B------:R-:W-:Y:S01]  /*ccf0*/  IMAD R8, R5, R20, RZ ;  /* 0x0000001405087224 */ /* 0x000fe200078e02ff */
[----:B------:R-:W2:Y:S01]  /*cd00*/  LDC R13, c[0x0][0x144] ;  /* 0x00005100ff0d7b82 */ /* 0x000ea20000000800 */
[----:B------:R-:W3:Y:S02]  /*cd10*/  F2I.U32.TRUNC.NTZ R11, R11 ;  /* 0x0000000b000b7305 */ /* 0x000ee4000020f000 */
[----:B------:R-:W-:Y:S02]  /*cd20*/  IMAD R5, R9, R21, R8 ;  /* 0x0000001509057224 */ /* 0x000fe400078e0208 */
[----:B------:R-:W-:Y:S02]  /*cd30*/  IMAD.MOV.U32 R8, RZ, RZ, -0x1 ;  /* 0xffffffffff087424 */ /* 0x000fe400078e00ff */
[----:B------:R-:W-:Y:S01]  /*cd40*/  IMAD.IADD R5, R7, 0x1, R5 ;  /* 0x0000000107057824 */ /* 0x000fe200078e0205 */
[----:B------:R-:W4:Y:S01]  /*cd50*/  LDC R20, c[0x0][0x608] ;  /* 0x00018200ff147b82 */ /* 0x000f220000000800 */
[----:B------:R-:W-:-:S02]  /*cd60*/  I2FP.F32.U32 R7, R3 ;  /* 0x0000000300077245 */ /* 0x000fc40000201000 */
[----:B0-----:R-:W-:-:S03]  /*cd70*/  ISETP.NE.U32.AND P0, PT, R22, RZ, PT ;  /* 0x000000ff1600720c */ /* 0x001fc60003f05070 */
[----:B------:R-:W-:Y:S01]  /*cd80*/  FMUL R7, R7, UR4 ;  /* 0x0000000407077c20 */ /* 0x000fe20008400000 */
[----:B------:R-:W-:Y:S01]  /*cd90*/  ISETP.NE.AND.EX P0, PT, R23, RZ, PT, P0 ;  /* 0x000000ff1700720c */ /* 0x000fe20003f05300 */
[----:B------:R-:W0:Y:S01]  /*cda0*/  LDC R9, c[0x0][0x658] ;  /* 0x00019600ff097b82 */ /* 0x000e220000000800 */
[-C--:B-1----:R-:W-:Y:S01]  /*cdb0*/  SHF.R.U64 R10, R6, R12.reuse, R5 ;  /* 0x0000000c060a7219 */ /* 0x082fe20000001205 */
[----:B---3--:R-:W-:Y:S01]  /*cdc0*/  IMAD.MOV R6, RZ, RZ, -R11 ;  /* 0x000000ffff067224 */ /* 0x008fe200078e0a0b */
[----:B------:R-:W-:Y:S02]  /*cdd0*/  SHF.R.U32.HI R5, RZ, R12, R5 ;  /* 0x0000000cff057219 */ /* 0x000fe40000011605 */
[----:B------:R1:W3:Y:S03]  /*cde0*/  F2I.U32.TRUNC.NTZ R12, R7 ;  /* 0x00000007000c7305 */ /* 0x0002e6000020f000 */
[----:B------:R-:W1:Y:S01]  /*cdf0*/  LDC R14, c[0x0][0x148] ;  /* 0x00005200ff0e7b82 */ /* 0x000e620000000800 */
[----:B--2---:R-:W-:-:S02]  /*ce00*/  IMAD R31, R13, R6, R4 ;  /* 0x000000060d1f7224 */ /* 0x004fc400078e0204 */
[----:B------:R-:W-:-:S05]  /*ce10*/  IMAD.MOV.U32 R6, RZ, RZ, 0x1 ;  /* 0x00000001ff067424 */ /* 0x000fca00078e00ff */
[----:B------:R-:W2:Y:S01]  /*ce20*/  LDC R21, c[0x0][0x600] ;  /* 0x00018000ff157b82 */ /* 0x000ea20000000800 */
[-CC-:B----4-:R-:W-:Y:S02]  /*ce30*/  SHF.R.U64 R13, R10, R20.reuse, R5.reuse ;  /* 0x000000140a0d7219 */ /* 0x190fe40000001205 */
[----:B------:R-:W-:-:S05]  /*ce40*/  SHF.R.U32.HI R4, RZ, R20, R5 ;  /* 0x00000014ff047219 */ /* 0x000fca0000011605 */
[----:B------:R-:W4:Y:S01]  /*ce50*/  LDC R24, c[0x0][0x648] ;  /* 0x00019200ff187b82 */ /* 0x000f220000000800 */
[-CC-:B0-----:R-:W-:Y:S02]  /*ce60*/  SHF.R.U64 R15, R13, R9.reuse, R4.reuse ;  /* 0x000000090d0f7219 */ /* 0x181fe40000001204 */
[-C--:B------:R-:W-:Y:S02]  /*ce70*/  SHF.L.U32 R8, R8, R9.reuse, RZ ;  /* 0x0000000908087219 */ /* 0x080fe400000006ff */
[-C--:B------:R-:W-:Y:S01]  /*ce80*/  SHF.R.U32.HI R5, RZ, R9.reuse, R4 ;  /* 0x00000009ff057219 */ /* 0x080fe20000011604 */
[----:B------:R-:W-:Y:S01]  /*ce90*/  IMAD.MOV.U32 R4, RZ, RZ, R15 ;  /* 0x000000ffff047224 */ /* 0x000fe200078e000f */
[----:B------:R-:W-:Y:S01]  /*cea0*/  SHF.L.U32 R20, R6, R9, RZ ;  /* 0x0000000906147219 */ /* 0x000fe200000006ff */
[----:B------:R-:W0:Y:S01]  /*ceb0*/  LDC R25, c[0x0][0x638] ;  /* 0x00018e00ff197b82 */ /* 0x000e220000000800 */
[----:B------:R-:W-:-:S07]  /*cec0*/  LOP3.LUT R26, RZ, R8, RZ, 0x33, !PT ;  /* 0x00000008ff1a7212 */ /* 0x000fce00078e33ff */
[----:B------:R-:W0:Y:S01]  /*ced0*/  LDC R27, c[0x0][0x610] ;  /* 0x00018400ff1b7b82 */ /* 0x000e220000000800 */
[----:B-1-3--:R-:W-:Y:S05]  /*cee0*/  @!P0 BRA `(.L_x_304) ;  /* 0x0000000000288947 */ /* 0x00afea0003800000 */
[----:B------:R-:W1:Y:S02]  /*cef0*/  LDC R4, c[0x0][0x64c] ;  /* 0x00019300ff047b82 */ /* 0x000e640000000800 */
[----:B-1----:R-:W-:-:S05]  /*cf00*/  IADD3 R9, P0, R15, R4, RZ ;  /* 0x000000040f097210 */ /* 0x002fca0007f1e0ff */
        /* <DEDUP_REMOVED lines=8> */
.L_x_304:
[----:B------:R-:W-:Y:S01]  /*cf90*/  ISETP.NE.AND P0, PT, R2, 0x1, PT ;  /* 0x000000010200780c */ /* 0x000fe20003f05270 */
[----:B--2---:R-:W-:Y:S01]  /*cfa0*/  VIADD R7, R21, 0xffffffff ;  /* 0xffffffff15077836 */ /* 0x004fe20000000000 */
[----:B----4-:R-:W-:Y:S01]  /*cfb0*/  SHF.R.U64 R5, R4, R24, R5 ;  /* 0x0000001804057219 */ /* 0x010fe20000001205 */
[----:B------:R-:W-:Y:S01]  /*cfc0*/  IMAD.MOV R12, RZ, RZ, -R12 ;  /* 0x000000ffff0c7224 */ /* 0x000fe200078e0a0c */
[----:B------:R-:W-:Y:S02]  /*cfd0*/  LOP3.LUT R4, R13, R26, RZ, 0xc0, !PT ;  /* 0x0000001a0d047212 */ /* 0x000fe400078ec0ff */
[----:B------:R-:W-:Y:S01]  /*cfe0*/  LOP3.LUT R10, R10, R7, RZ, 0xc0, !PT ;  /* 0x000000070a0a7212 */ /* 0x000fe200078ec0ff */
[----:B------:R-:W-:Y:S02]  /*cff0*/  IMAD.MOV R6, RZ, RZ, -R5 ;  /* 0x000000ffff067224 */ /* 0x000fe400078e0a05 */
[----:B------:R-:W-:-:S04]  /*d000*/  IMAD R4, R20, R5, R4 ;  /* 0x0000000514047224 */ /* 0x000fc800078e0204 */
[----:B------:R-:W-:Y:S02]  /*d010*/  @P0 IMAD R31, R14, R12, R3 ;  /* 0x0000000c0e1f0224 */ /* 0x000fe400078e0203 */
[----:B0-----:R-:W-:Y:S02]  /*d020*/  IMAD R3, R6, R25, R15 ;  /* 0x0000001906037224 */ /* 0x001fe400078e020f */
[----:B------:R-:W-:Y:S02]  /*d030*/  IMAD R31, R4, R27, R31 ;  /* 0x0000001b041f7224 */ /* 0x000fe400078e021f */
[----:B------:R-:W-:Y:S02]  /*d040*/  IMAD R4, R3, R21, R10 ;  /* 0x0000001503047224 */ /* 0x000fe400078e020a */
[----:B------:R-:W-:-:S03]  /*d050*/  IMAD.MOV.U32 R6, RZ, RZ, 0x1 ;  /* 0x00000001ff067424 */ /* 0x000fc600078e00ff */
[----:B------:R-:W-:Y:S02]  /*d060*/  SEL R30, R4, R31, !P0 ;  /* 0x0000001f041e7207 */ /* 0x000fe40004000000 */
[----:B------:R-:W-:-:S07]  /*d070*/  SEL R31, R31, R4, !P0 ;  /* 0x000000041f1f7207 */ /* 0x000fce0004000000 */
.L_x_302:
[----:B------:R-:W-:-:S08]  /*d080*/  NOP ;  /* 0x0000000000007918 */ /* 0x000fd00000000000 */
[----:B------:R-:W0:-:S00]  /*d090*/  USETMAXREG.DEALLOC.CTAPOOL 0x28 ;  /* 0x00000028000079c8 */ /* 0x000e0000080e0500 */
[----:B0-----:R-:W-:-:S13]  /*d0a0*/  ISETP.NE.AND P0, PT, R0, RZ, PT ;  /* 0x000000ff0000720c */ /* 0x001fda0003f05270 */
[----:B------:R-:W-:Y:S05]  /*d0b0*/  @P0 EXIT ;  /* 0x000000000000094d */ /* 0x000fea0003800000 */
[----:B------:R-:W-:Y:S01]  /*d0c0*/  LOP3.LUT P0, RZ, R6, 0xff, RZ, 0xc0, !PT ;  /* 0x000000ff06ff7812 */ /* 0x000fe2000780c0ff */
[----:B------:R-:W-:Y:S02]  /*d0d0*/  IMAD.MOV.U32 R27, RZ, RZ, 0x1 ;  /* 0x00000001ff1b7424 */ /* 0x000fe400078e00ff */
[----:B------:R-:W-:-:S10]  /*d0e0*/  IMAD.MOV.U32 R28, RZ, RZ, RZ ;  /* 0x000000ffff1c7224 */ /* 0x000fd400078e00ff */
[----:B------:R-:W-:Y:S05]  /*d0f0*/  @!P0 BRA `(.L_x_305) ;  /* 0x0000000c00e48947 */ /* 0x000fea0003800000 */
[----:B------:R-:W0:Y:S01]  /*d100*/  LDC R0, c[0x0][0x28c] ;  /* 0x0000a300ff007b82 */ /* 0x000e220000000800 */
[----:B------:R-:W-:Y:S01]  /*d110*/  ULDC UR41, c[0x0][0x658] ;  /* 0x0001960000297ab9 */ /* 0x000fe20000000800 */
[----:B------:R-:W-:Y:S01]  /*d120*/  UMOV UR5, 0xffffffff ;  /* 0xffffffff00057882 */ /* 0x000fe20000000000 */
[----:B------:R-:W-:Y:S01]  /*d130*/  ULDC UR4, c[0x0][0xc] ;  /* 0x0000030000047ab9 */ /* 0x000fe20000000800 */
[----:B------:R-:W-:Y:S01]  /*d140*/  USHF.L.U32 UR42, UR5, UR41, URZ ;  /* 0x00000029052a7299 */ /* 0x000fe2000800063f */
[C---:B------:R-:W-:Y:S01]  /*d150*/  LOP3.LUT P1, RZ, R18.reuse, 0x7f, RZ, 0xc0, !PT ;  /* 0x0000007f12ff7812 */ /* 0x040fe2000782c0ff */
[----:B------:R-:W-:Y:S01]  /*d160*/  UMOV UR6, 0x1 ;  /* 0x0000000100067882 */ /* 0x000fe20000000000 */
[----:B------:R-:W-:Y:S01]  /*d170*/  LOP3.LUT P0, RZ, R18, 0x1f, RZ, 0xc0, !PT ;  /* 0x0000001f12ff7812 */ /* 0x000fe2000780c0ff */
[----:B------:R-:W-:Y:S01]  /*d180*/  ULDC UR5, c[0x0][0x10] ;  /* 0x0000040000057ab9 */ /* 0x000fe20000000800 */
[----:B------:R-:W-:Y:S01]  /*d190*/  USHF.L.U32 UR41, UR6, UR41, URZ ;  /* 0x0000002906297299 */ /* 0x000fe2000800063f */
[----:B------:R-:W-:Y:S01]  /*d1a0*/  BSSY B7, `(.L_x_305) ;  /* 0x00000ee000077945 */ /* 0x000fe20003800000 */
[----:B------:R-:W-:Y:S01]  /*d1b0*/  UIMAD.WIDE.U32 UR4, UR4, UR5, URZ ;  /* 0x00000005040472a5 */ /* 0x000fe2000f8e003f */
[----:B------:R-:W-:Y:S01]  /*d1c0*/  PLOP3.LUT P0, PT, P0, P1, PT, 0x8a, 0x0 ;  /* 0x000000000000781c */ /* 0x000fe20000703172 */
[----:B------:R-:W-:Y:S01]  /*d1d0*/  ULDC UR6, c[0x0][0x14] ;  /* 0x0000050000067ab9 */ /* 0x000fe20000000800 */
[----:B------:R-:W-:Y:S01]  /*d1e0*/  P2R R4, PR, RZ, 0x2 ;  /* 0x00000002ff047803 */ /* 0x000fe20000000000 */
[----:B------:R-:W-:Y:S01]  /*d1f0*/  UIMAD.WIDE.U32 UR38, UR4, UR6, URZ ;  /* 0x00000006042672a5 */ /* 0x000fe2000f8e003f */
[----:B------:R-:W-:Y:S01]  /*d200*/  IMAD.MOV.U32 R24, RZ, RZ, 0x1 ;  /* 0x00000001ff187424 */ /* 0x000fe200078e00ff */
[----:B------:R-:W-:Y:S01]  /*d210*/  UIMAD UR43, UR5, UR6, URZ ;  /* 0x00000006052b72a4 */ /* 0x000fe2000f8e023f */
[----:B------:R-:W-:Y:S01]  /*d220*/  LOP3.LUT R26, R19, 0x2, RZ, 0xfc, !PT ;  /* 0x00000002131a7812 */ /* 0x000fe200078efcff */
[----:B------:R-:W-:Y:S01]  /*d230*/  IMAD.MOV.U32 R27, RZ, RZ, 0x1 ;  /* 0x00000001ff1b7424 */ /* 0x000fe200078e00ff */
[----:B------:R-:W-:Y:S01]  /*d240*/  P2R R32, PR, RZ, 0x1 ;  /* 0x00000001ff207803 */ /* 0x000fe20000000000 */
[----:B------:R-:W-:Y:S01]  /*d250*/  IMAD.MOV.U32 R28, RZ, RZ, RZ ;  /* 0x000000ffff1c7224 */ /* 0x000fe200078e00ff */
[----:B------:R-:W-:Y:S01]  /*d260*/  ULDC UR40, c[0x0][0x600] ;  /* 0x0001800000287ab9 */ /* 0x000fe20000000800 */
[----:B------:R-:W-:Y:S01]  /*d270*/  ULOP3.LUT UR42, URZ, UR42, URZ, 0x33, !UPT ;  /* 0x0000002a3f2a7292 */ /* 0x000fe2000f8e333f */
[----:B0-----:R-:W-:Y:S01]  /*d280*/  VIADD R0, R0, 0x7f ;  /* 0x0000007f00007836 */ /* 0x001fe20000000000 */
[----:B------:R-:W-:-:S02]  /*d290*/  UIADD3 UR40, UR40, -0x1, URZ ;  /* 0xffffffff28287890 */ /* 0x000fc4000fffe03f */
[----:B------:R-:W-:Y:S02]  /*d2a0*/  UIADD3 UR43, UR39, UR43, URZ ;  /* 0x0000002b272b7290 */ /* 0x000fe4000fffe03f */
[----:B------:R-:W-:Y:S01]  /*d2b0*/  SHF.R.S32.HI R3, RZ, 0x1f, R0 ;  /* 0x0000001fff037819 */ /* 0x000fe20000011400 */
[----:B------:R-:W-:-:S03]  /*d2c0*/  ULDC.64 UR36, c[0x0][0x198] ;  /* 0x0000660000247ab9 */ /* 0x000fc60000000a00 */
[----:B------:R-:W-:-:S04]  /*d2d0*/  LEA.HI R3, R3, R0, RZ, 0x7 ;  /* 0x0000000003037211 */ /* 0x000fc800078f38ff */
[----:B------:R-:W-:-:S05]  /*d2e0*/  SHF.R.S32.HI R25, RZ, 0x7, R3 ;  /* 0x00000007ff197819 */ /* 0x000fca0000011403 */
[----:B------:R-:W-:-:S07]  /*d2f0*/  VIADD R23, R25, 0x1 ;  /* 0x0000000119177836 */ /* 0x000fce0000000000 */
.L_x_319:
[----:B------:R-:W-:-:S03]  /*d300*/  UMOV UR4, 0xffffffff ;  /* 0xffffffff00047882 */ /* 0x000fc60000000000 */
[----:B------:R-:W-:Y:S05]  /*d310*/  BRA.DIV UR4, `(.L_x_306) ;  /* 0x0000001204747947 */ /* 0x000fea000b800000 */
[----:B------:R-:W-:-:S13]  /*d320*/  ELECT P6, URZ, PT ;  /* 0x00000000003f782f */ /* 0x000fda00038c0000 */
.L_x_332:
[----:B------:R-:W-:Y:S04]  /*d330*/  BSSY B6, `(.L_x_307) ;  /* 0x0000062000067945 */ /* 0x000fe80003800000 */
[----:B------:R-:W-:Y:S05]  /*d340*/  @!P6 BRA `(.L_x_308) ;  /* 0x000000040080e947 */ /* 0x000fea0003800000 */
[----:B------:R-:W0:Y:S01]  /*d350*/  S2R R3, SR_CgaCtaId ;  /* 0x0000000000037919 */ /* 0x000e220000008800 */
[----:B------:R-:W-:-:S04]  /*d360*/  MOV R22, 0x400 ;  /* 0x0000040000167802 */ /* 0x000fc80000000f00 */
[----:B0-----:R-:W-:-:S05]  /*d370*/  LEA R22, R3, R22, 0x18 ;  /* 0x0000001603167211 */ /* 0x001fca00078ec0ff */
[----:B------:R-:W-:-:S05]  /*d380*/  VIADD R0, R22, 0x800 ;  /* 0x0000080016007836 */ /* 0x000fca0000000000 */
[----:B------:R-:W-:-:S13]  /*d390*/  LOP3.LUT P0, RZ, R0, 0x3ff, RZ, 0xc0, !PT ;  /* 0x000003ff00ff7812 */ /* 0x000fda000780c0ff */
[----:B------:R-:W-:Y:S05]  /*d3a0*/  @!P0 BRA `(.L_x_309) ;  /* 0x0000000000408947 */ /* 0x000fea0003800000 */
[----:B------:R-:W-:Y:S01]  /*d3b0*/  MOV R14, 0x0 ;  /* 0x00000000000e7802 */ /* 0x000fe20000000f00 */
[----:B------:R-:W-:Y:S01]  /*d3c0*/  ULDC.64 UR4, c[0x4][0x70] ;  /* 0x01001c0000047ab9 */ /* 0x000fe20000000a00 */
[----:B------:R-:W-:Y:S01]  /*d3d0*/  ULDC.64 UR6, c[0x4][0x8] ;  /* 0x0100020000067ab9 */ /* 0x000fe20000000a00 */
[----:B------:R-:W-:Y:S02]  /*d3e0*/  IMAD.U32 R4, RZ, RZ, UR4 ;  /* 0x00000004ff047e24 */ /* 0x000fe4000f8e00ff */
[----:B------:R-:W-:Y:S01]  /*d3f0*/  IMAD.U32 R5, RZ, RZ, UR5 ;  /* 0x00000005ff057e24 */ /* 0x000fe2000f8e00ff */
[----:B------:R-:W0:Y:S01]  /*d400*/  LDC.64 R14, c[0x4][R14] ;  /* 0x010000000e0e7b82 */ /* 0x000e220000000a00 */
[----:B------:R-:W-:Y:S01]  /*d410*/  ULDC.64 UR4, c[0x4][0x78] ;  /* 0x01001e0000047ab9 */ /* 0x000fe20000000a00 */
[----:B------:R-:W-:Y:S02]  /*d420*/  IMAD.U32 R10, RZ, RZ, UR6 ;  /* 0x00000006ff0a7e24 */ /* 0x000fe4000f8e00ff */
[----:B------:R-:W-:-:S02]  /*d430*/  IMAD.U32 R6, RZ, RZ, UR4 ;  /* 0x00000004ff067e24 */ /* 0x000fc4000f8e00ff */
[----:B------:R-:W-:Y:S02]  /*d440*/  IMAD.U32 R7, RZ, RZ, UR5 ;  /* 0x00000005ff077e24 */ /* 0x000fe4000f8e00ff */
[----:B------:R-:W-:Y:S02]  /*d450*/  IMAD.U32 R11, RZ, RZ, UR7 ;  /* 0x00000007ff0b7e24 */ /* 0x000fe4000f8e00ff */
[----:B------:R-:W-:Y:S02]  /*d460*/  IMAD.MOV.U32 R8, RZ, RZ, 0x70 ;  /* 0x00000070ff087424 */ /* 0x000fe400078e00ff */
[----:B------:R-:W-:Y:S02]  /*d470*/  IMAD.MOV.U32 R12, RZ, RZ, 0x1 ;  /* 0x00000001ff0c7424 */ /* 0x000fe400078e00ff */
[----:B------:R-:W-:-:S07]  /*d480*/  IMAD.MOV.U32 R13, RZ, RZ, RZ ;  /* 0x000000ffff0d7224 */ /* 0x000fce00078e00ff */
[----:B------:R-:W-:-:S07]  /*d490*/  LEPC R20, `(.L_x_309) ;  /* 0x000000001014794e */ /* 0x000fce0000000000 */
[----:B0-----:R-:W-:Y:S05]  /*d4a0*/  CALL.ABS.NOINC R14 ;  /* 0x000000000e007343 */ /* 0x001fea0003c00000 */
.L_x_309:
        /* <DEDUP_REMOVED lines=19> */
.L_x_310:
[----:B------:R-:W0:Y:S02]  /*d5e0*/  LDC R0, c[0x0][0x28c] ;  /* 0x0000a300ff007b82 */ /* 0x000e240000000800 */
[----:B0-----:R-:W-:-:S13]  /*d5f0*/  ISETP.GE.AND P0, PT, R0, 0x1, PT ;  /* 0x000000010000780c */ /* 0x001fda0003f06270 */
[----:B------:R-:W-:Y:S05]  /*d600*/  @!P0 BRA `(.L_x_308) ;  /* 0x0000000000d08947 */ /* 0x000fea0003800000 */
[----:B------:R-:W-:Y:S02]  /*d610*/  IMAD.SHL.U32 R30, R30, 0x100, RZ ;  /* 0x000001001e1e7824 */ /* 0x000fe400078e00ff */
[----:B------:R-:W-:Y:S02]  /*d620*/  IMAD.SHL.U32 R31, R31, 0x80, RZ ;  /* 0x000000801f1f7824 */ /* 0x000fe400078e00ff */
[----:B------:R-:W-:Y:S02]  /*d630*/  IMAD.MOV.U32 R8, RZ, RZ, RZ ;  /* 0x000000ffff087224 */ /* 0x000fe400078e00ff */
[----:B------:R-:W-:Y:S02]  /*d640*/  IMAD.MOV.U32 R0, RZ, RZ, R23 ;  /* 0x000000ffff007224 */ /* 0x000fe400078e0017 */
[----:B------:R-:W-:Y:S02]  /*d650*/  IMAD.MOV.U32 R3, RZ, RZ, R27 ;  /* 0x000000ffff037224 */ /* 0x000fe400078e001b */
[----:B------:R-:W-:-:S07]  /*d660*/  IMAD.MOV.U32 R5, RZ, RZ, R28 ;  /* 0x000000ffff057224 */ /* 0x000fce00078e001c */
.L_x_314:
[----:B------:R-:W-:Y:S01]  /*d670*/  IMAD R7, R5, 0x8, R22 ;  /* 0x0000000805077824 */ /* 0x000fe200078e0216 */
[----:B------:R-:W-:Y:S02]  /*d680*/  SHF.L.U32 R4, R3, 0x1f, RZ ;  /* 0x0000001f03047819 */ /* 0x000fe400000006ff */
[----:B------:R-:W-:Y:S02]  /*d690*/  LOP3.LUT P1, RZ, R18, 0x7f, RZ, 0xc0, !PT ;  /* 0x0000007f12ff7812 */ /* 0x000fe4000782c0ff */
[----:B------:R-:W0:Y:S11]  /*d6a0*/  SYNCS.PHASECHK.TRANS64.TRYWAIT P0, [R7+URZ+0x20], R4 ;  /* 0x00002004070075a7 */ /* 0x000e36000800017f */
[----:B------:R-:W1:Y:S01]  /*d6b0*/  @!P1 LDC R6, c[0x0][0x500] ;  /* 0x00014000ff069b82 */ /* 0x000e620000000800 */
[----:B0-----:R-:W-:Y:S05]  /*d6c0*/  @!P0 BRA `(.L_x_311) ;  /* 0x0000000c00a88947 */ /* 0x001fea0003800000 */
.L_x_333:
[----:B------:R-:W-:Y:S02]  /*d6d0*/  LOP3.LUT P0, RZ, R18, 0x7f, RZ, 0xc0, !PT ;  /* 0x0000007f12ff7812 */ /* 0x000fe4000780c0ff */
[----:B0-----:R-:W-:-:S11]  /*d6e0*/  PRMT R4, R26, 0x9910, RZ ;  /* 0x000099101a047816 */ /* 0x001fd600000000ff */
[----:B-1----:R0:W-:Y:S01]  /*d6f0*/  @!P0 SYNCS.ARRIVE.TRANS64 RZ, [R7+URZ], R6 ;  /* 0x0000000607ff89a7 */ /* 0x0021e2000800003f */
[----:B------:R-:W-:-:S13]  /*d700*/  ISETP.NE.AND P0, PT, R4, 0x2, PT ;  /* 0x000000020400780c */ /* 0x000fda0003f05270 */
[----:B0-----:R-:W-:Y:S05]  /*d710*/  @P0 BRA `(.L_x_312) ;  /* 0x0000000000040947 */ /* 0x001fea0003800000 */
[----:B------:R-:W-:Y:S01]  /*d720*/  BPT.TRAP 0x1 ;  /* 0x000000040000795c */ /* 0x000fe20000300000 */
.L_x_312:
[----:B------:R-:W-:-:S13]  /*d730*/  ISETP.NE.AND P0, PT, R32, RZ, PT ;  /* 0x000000ff2000720c */ /* 0x000fda0003f05270 */
[----:B------:R-:W-:Y:S05]  /*d740*/  @P0 BRA `(.L_x_313) ;  /* 0x0000000000040947 */ /* 0x000fea0003800000 */
[----:B------:R-:W-:Y:S01]  /*d750*/  BPT.TRAP 0x1 ;  /* 0x000000040000795c */ /* 0x000fe20000300000 */
.L_x_313:
[--C-:B------:R-:W-:Y:S01]  /*d760*/  IMAD R4, R5, 0x4000, R22.reuse ;  /* 0x0000400005047824 */ /* 0x100fe200078e0216 */
[----:B------:R-:W-:Y:S01]  /*d770*/  R2UR UR17, R7 ;  /* 0x00000000071172ca */ /* 0x000fe200000e0000 */
[----:B------:R-:W-:Y:S01]  /*d780*/  IMAD R6, R5, 0x8000, R22 ;  /* 0x0000800005067824 */ /* 0x000fe200078e0216 */
[----:B------:R-:W-:Y:S01]  /*d790*/  R2UR UR19, R8 ;  /* 0x00000000081372ca */ /* 0x000fe200000e0000 */
[----:B------:R-:W-:Y:S01]  /*d7a0*/  VIADD R0, R0, 0xffffffff ;  /* 0xffffffff00007836 */ /* 0x000fe20000000000 */
[----:B------:R-:W-:Y:S01]  /*d7b0*/  R2UR UR16, R4 ;  /* 0x00000000041072ca */ /* 0x000fe200000e0000 */
[----:B------:R-:W-:Y:S01]  /*d7c0*/  UIADD3 UR4, UP0, UR36, 0xf0, URZ ;  /* 0x000000f024047890 */ /* 0x000fe2000ff1e03f */
[----:B------:R-:W-:Y:S01]  /*d7d0*/  R2UR UR8, R6 ;  /* 0x00000000060872ca */ /* 0x000fe200000e0000 */
[----:B------:R-:W-:Y:S01]  /*d7e0*/  UIADD3 UR14, UP1, UR36, 0x1f0, URZ ;  /* 0x000001f0240e7890 */ /* 0x000fe2000ff3e03f */
[----:B------:R-:W-:Y:S01]  /*d7f0*/  R2UR UR20, R29 ;  /* 0x000000001d1472ca */ /* 0x000fe200000e0000 */
[----:B------:R-:W-:Y:S01]  /*d800*/  UIADD3.X UR5, URZ, UR37, URZ, UP0, !UPT ;  /* 0x000000253f057290 */ /* 0x000fe200087fe43f */
[----:B------:R-:W-:Y:S01]  /*d810*/  R2UR UR18, R31 ;  /* 0x000000001f1272ca */ /* 0x000fe200000e0000 */
[----:B------:R-:W-:Y:S01]  /*d820*/  VIADD R5, R5, 0x1 ;  /* 0x0000000105057836 */ /* 0x000fe20000000000 */
[----:B------:R-:W-:Y:S01]  /*d830*/  R2UR UR11, R30 ;  /* 0x000000001e0b72ca */ /* 0x000fe200000e0000 */
[----:B------:R-:W-:Y:S01]  /*d840*/  UIADD3.X UR15, URZ, UR37, URZ, UP1, !UPT ;  /* 0x000000253f0f7290 */ /* 0x000fe20008ffe43f */
[----:B------:R-:W-:Y:S01]  /*d850*/  ISETP.GT.AND P1, PT, R0, 0x1, PT ;  /* 0x000000010000780c */ /* 0x000fe20003f24270 */
[----:B------:R-:W-:Y:S01]  /*d860*/  UMOV UR6, 0x0 ;  /* 0x0000000000067882 */ /* 0x000fe20000000000 */
[----:B------:R-:W-:Y:S01]  /*d870*/  ISETP.NE.AND P0, PT, R5, 0x4, PT ;  /* 0x000000040500780c */ /* 0x000fe20003f05270 */
[----:B------:R-:W-:Y:S01]  /*d880*/  UIADD3 UR16, UR16, 0x800, URZ ;  /* 0x0000080010107890 */ /* 0x000fe2000fffe03f */
[----:B------:R-:W-:Y:S01]  /*d890*/  VIADD R8, R8, 0x80 ;  /* 0x0000008008087836 */ /* 0x000fe20000000000 */
[----:B------:R-:W-:Y:S01]  /*d8a0*/  UIADD3 UR8, UR8, 0x10800, URZ ;  /* 0x0001080008087890 */ /* 0x000fe2000fffe03f */
[----:B------:R-:W-:Y:S01]  /*d8b0*/  SEL R4, RZ, 0x1, P0 ;  /* 0x00000001ff047807 */ /* 0x000fe20000000000 */
[----:B------:R-:W-:Y:S01]  /*d8c0*/  UMOV UR7, 0x10000000 ;  /* 0x1000000000077882 */ /* 0x000fe20000000000 */
[----:B------:R-:W-:Y:S01]  /*d8d0*/  UMOV UR9, UR17 ;  /* 0x0000001100097c82 */ /* 0x000fe20008000000 */
[----:B------:R-:W-:Y:S01]  /*d8e0*/  UMOV UR10, UR19 ;  /* 0x00000013000a7c82 */ /* 0x000fe20008000000 */
[----:B------:R-:W-:Y:S01]  /*d8f0*/  UMOV UR12, UR20 ;  /* 0x00000014000c7c82 */ /* 0x000fe20008000000 */
[----:B------:R-:W-:Y:S01]  /*d900*/  LOP3.LUT R3, R3, R4, RZ, 0x3c, !PT ;  /* 0x0000000403037212 */ /* 0x000fe200078e3cff */
[----:B------:R0:W-:Y:S01]  /*d910*/  UTMALDG.3D [UR16], [UR4], desc[UR6] ;  /* 0x00000610040075b4 */ /* 0x0001e20008011000 */
[----:B------:R-:W-:Y:S01]  /*d920*/  SEL R5, R5, RZ, P0 ;  /* 0x000000ff05057207 */ /* 0x000fe20000000000 */
[----:B------:R0:W-:Y:S02]  /*d930*/  UTMALDG.3D [UR8], [UR14], desc[UR6] ;  /* 0x000006080e0075b4 */ /* 0x0001e40008011000 */
[----:B0-----:R-:W-:Y:S05]  /*d940*/  @P1 BRA `(.L_x_314) ;  /* 0xfffffffc00481947 */ /* 0x001fea000383ffff */
.L_x_308:
[----:B------:R-:W-:Y:S05]  /*d950*/  BSYNC B6 ;  /* 0x0000000000067941 */ /* 0x000fea0003800000 */
.L_x_307:
[----:B------:R-:W-:Y:S01]  /*d960*/  LOP3.LUT P1, RZ, R24, 0xff, RZ, 0xc0, !PT ;  /* 0x000000ff18ff7812 */ /* 0x000fe2000782c0ff */
[----:B------:R-:W-:Y:S01]  /*d970*/  IMAD.IADD R28, R25, 0x1, R28 ;  /* 0x00000001191c7824 */ /* 0x000fe200078e021c */
[----:B------:R-:W-:Y:S01]  /*d980*/  IADD3 R16, P2, R16, UR38, RZ ;  /* 0x0000002610107c10 */ /* 0x000fe2000ff5e0ff */
[----:B------:R-:W-:Y:S01]  /*d990*/  ULDC.64 UR4, c[0x0][0x650] ;  /* 0x0001940000047ab9 */ /* 0x000fe20000000a00 */
[----:B------:R-:W-:Y:S01]  /*d9a0*/  BSSY B0, `(.L_x_315) ;  /* 0x000006b000007945 */ /* 0x000fe20003800000 */
[----:B------:R-:W-:Y:S01]  /*d9b0*/  IMAD.MOV.U32 R31, RZ, RZ, -0x1 ;  /* 0xffffffffff1f7424 */ /* 0x000fe200078e00ff */
[----:B------:R-:W-:Y:S01]  /*d9c0*/  SHF.R.U32.HI R0, RZ, 0x2, R28 ;  /* 0x00000002ff007819 */ /* 0x000fe2000001161c */
[----:B------:R-:W-:Y:S01]  /*d9d0*/  IMAD.MOV.U32 R30, RZ, RZ, -0x1 ;  /* 0xffffffffff1e7424 */ /* 0x000fe200078e00ff */
[----:B------:R-:W-:Y:S01]  /*d9e0*/  ISETP.GT.U32.AND P0, PT, R28, 0x3, PT ;  /* 0x000000031c00780c */ /* 0x000fe20003f04070 */
[----:B------:R-:W-:Y:S01]  /*d9f0*/  IMAD.MOV.U32 R29, RZ, RZ, -0x1 ;  /* 0xffffffffff1d7424 */ /* 0x000fe200078e00ff */
[----:B------:R-:W-:-:S02]  /*da00*/  LOP3.LUT R0, R0, 0x1, RZ, 0xc0, !PT ;  /* 0x0000000100007812 */ /* 0x000fc400078ec0ff */
[----:B------:R-:W-:Y:S01]  /*da10*/  ISETP.LT.U32.AND P0, PT, R25, 0x4, P0 ;  /* 0x000000041900780c */ /* 0x000fe20000701070 */
[----:B------:R-:W0:Y:S01]  /*da20*/  @P1 S2R R4, SR_CgaCtaId ;  /* 0x0000000000041919 */ /* 0x000e220000008800 */
[----:B------:R-:W-:Y:S02]  /*da30*/  @P1 MOV R3, 0x400 ;  /* 0x0000040000031802 */ /* 0x000fe40000000f00 */
[----:B------:R-:W-:Y:S02]  /*da40*/  IADD3.X R17, R17, UR43, RZ, P2, !PT ;  /* 0x0000002b11117c10 */ /* 0x000fe400097fe4ff */
[----:B------:R-:W-:Y:S02]  /*da50*/  ISETP.GE.U32.AND P2, PT, R16, UR4, PT ;  /* 0x0000000410007c0c */ /* 0x000fe4000bf46070 */
[----:B------:R-:W-:Y:S02]  /*da60*/  LOP3.LUT R28, R28, 0x3, RZ, 0xc0, !PT ;  /* 0x000000031c1c7812 */ /* 0x000fe400078ec0ff */
[----:B------:R-:W-:-:S02]  /*da70*/  PRMT R24, RZ, 0x7610, R24 ;  /* 0x00007610ff187816 */ /* 0x000fc40000000018 */
[----:B0-----:R-:W-:-:S04]  /*da80*/  @P1 LEA R3, R4, R3, 0x18 ;  /* 0x0000000304031211 */ /* 0x001fc800078ec0ff */
[----:B------:R0:W-:Y:S01]  /*da90*/  @P1 SYNCS.ARRIVE.TRANS64.A1T0 RZ, [R3+URZ+0x58], RZ ;  /* 0x000058ff03ff19a7 */ /* 0x0001e2000810003f */
[----:B------:R-:W-:Y:S02]  /*daa0*/  ISETP.NE.U32.AND P1, PT, R0, 0x1, PT ;  /* 0x000000010000780c */ /* 0x000fe40003f25070 */
[----:B------:R-:W-:Y:S02]  /*dab0*/  SEL R0, RZ, 0x1, !P0 ;  /* 0x00000001ff007807 */ /* 0x000fe40004000000 */
[----:B------:R-:W-:Y:S02]  /*dac0*/  ISETP.GE.U32.AND.EX P0, PT, R17, UR5, PT, P2 ;  /* 0x0000000511007c0c */ /* 0x000fe4000bf06120 */
[----:B------:R-:W-:-:S04]  /*dad0*/  ISETP.GT.U32.AND P1, PT, R25, 0x3, !P1 ;  /* 0x000000031900780c */ /* 0x000fc80004f24070 */
[----:B0-----:R-:W-:-:S04]  /*dae0*/  SEL R3, RZ, 0x1, !P1 ;  /* 0x00000001ff037807 */ /* 0x001fc80004800000 */
[--C-:B------:R-:W-:Y:S02]  /*daf0*/  LOP3.LUT R27, R3, R27, R0.reuse, 0x96, !PT ;  /* 0x0000001b031b7212 */ /* 0x100fe400078e9600 */
[----:B------:R-:W-:Y:S01]  /*db00*/  PRMT R0, RZ, 0x7610, R0 ;  /* 0x00007610ff007816 */ /* 0x000fe20000000000 */
[----:B------:R-:W-:Y:S06]  /*db10*/  @P0 BRA `(.L_x_316) ;  /* 0x00000004004c0947 */ /* 0x000fec0003800000 */
[----:B------:R-:W-:Y:S01]  /*db20*/  ULDC.64 UR4, c[0x0][0x628] ;  /* 0x00018a0000047ab9 */ /* 0x000fe20000000a00 */
[----:B------:R-:W0:Y:S01]  /*db30*/  S2R R10, SR_CTAID.X ;  /* 0x00000000000a7919 */ /* 0x000e220000002500 */
[----:B------:R-:W-:Y:S01]  /*db40*/  ISETP.NE.U32.AND P0, PT, RZ, UR4, PT ;  /* 0x00000004ff007c0c */ /* 0x000fe2000bf05070 */
[----:B------:R-:W-:Y:S01]  /*db50*/  ULDC UR7, c[0x0][0x630] ;  /* 0x00018c0000077ab9 */ /* 0x000fe20000000800 */
[----:B------:R-:W-:Y:S01]  /*db60*/  IMAD.MOV.U32 R4, RZ, RZ, R16 ;  /* 0x000000ffff047224 */ /* 0x000fe200078e0010 */
[----:B------:R-:W1:Y:S01]  /*db70*/  S2R R0, SR_CTAID.Y ;  /* 0x0000000000007919 */ /* 0x000e620000002600 */
[----:B------:R-:W-:Y:S01]  /*db80*/  ISETP.NE.AND.EX P0, PT, RZ, UR5, PT, P0 ;  /* 0x00000005ff007c0c */ /* 0x000fe2000bf05300 */
[----:B------:R-:W-:-:S12]  /*db90*/  IMAD.MOV.U32 R5, RZ, RZ, R17 ;  /* 0x000000ffff057224 */ /* 0x000fd800078e0011 */
[----:B------:R-:W-:Y:S05]  /*dba0*/  @!P0 BRA `(.L_x_317) ;  /* 0x0000000000288947 */ /* 0x000fea0003800000 */
[----:B------:R-:W-:Y:S02]  /*dbb0*/  ULDC UR6, c[0x0][0x634] ;  /* 0x00018d0000067ab9 */ /* 0x000fe40000000800 */
[----:B------:R-:W-:-:S05]  /*dbc0*/  IADD3 R9, P0, R16, UR6, RZ ;  /* 0x0000000610097c10 */ /* 0x000fca000ff1e0ff */
[----:B------:R-:W-:-:S04]  /*dbd0*/  IMAD.X R3, RZ, RZ, R17, P0 ;  /* 0x000000ffff037224 */ /* 0x000fc800000e0611 */
[----:B------:R-:W-:-:S04]  /*dbe0*/  IMAD.WIDE.U32 R6, R3, UR4, RZ ;  /* 0x0000000403067c25 */ /* 0x000fc8000f8e00ff */
[----:B------:R-:W-:-:S04]  /*dbf0*/  IMAD.WIDE.U32 R6, P0, R9, UR5, R6 ;  /* 0x0000000509067c25 */ /* 0x000fc8000f800006 */
[----:B------:R-:W-:-:S04]  /*dc00*/  IMAD.WIDE.U32 R8, R9, UR4, RZ ;  /* 0x0000000409087c25 */ /* 0x000fc8000f8e00ff */
[----:B------:R-:W-:Y:S01]  /*dc10*/  IMAD.X R5, RZ, RZ, RZ, P0 ;  /* 0x000000ffff057224 */ /* 0x000fe200000e06ff */
[----:B------:R-:W-:Y:S01]  /*dc20*/  IADD3 RZ, P0, R9, R6, RZ ;  /* 0x0000000609ff7210 */ /* 0x000fe20007f1e0ff */
[----:B------:R-:W-:-:S04]  /*dc30*/  IMAD.MOV.U32 R4, RZ, RZ, R7 ;  /* 0x000000ffff047224 */ /* 0x000fc800078e0007 */
[----:B------:R-:W-:-:S08]  /*dc40*/  IMAD.WIDE.U32.X R4, R3, UR5, R4, P0 ;  /* 0x0000000503047c25 */ /* 0x000fd000080e0404 */
.L_x_317:
[--C-:B------:R-:W-:Y:S01]  /*dc50*/  SHF.R.U64 R29, R4, UR7, R5.reuse ;  /* 0x00000007041d7c19 */ /* 0x100fe20008001205 */
[----:B------:R-:W-:Y:S01]  /*dc60*/  ULDC.64 UR4, c[0x0][0x620] ;  /* 0x0001880000047ab9 */ /* 0x000fe20000000a00 */
[----:B------:R-:W-:Y:S01]  /*dc70*/  SHF.R.U32.HI R3, RZ, UR7, R5 ;  /* 0x00000007ff037c19 */ /* 0x000fe20008011605 */
[----:B------:R-:W2:Y:S01]  /*dc80*/  LDC R15, c[0x0][0x144] ;  /* 0x00005100ff0f7b82 */ /* 0x000ea20000000800 */
[----:B------:R-:W-:Y:S01]  /*dc90*/  IADD3 R6, P0, RZ, -R29, RZ ;  /* 0x8000001dff067210 */ /* 0x000fe20007f1e0ff */
[----:B------:R-:W-:Y:S01]  /*dca0*/  ULDC.64 UR8, c[0x0][0x640] ;  /* 0x0001900000087ab9 */ /* 0x000fe20000000a00 */
[----:B0-----:R-:W-:Y:S01]  /*dcb0*/  I2FP.F32.U32 R7, R10 ;  /* 0x0000000a00077245 */ /* 0x001fe20000201000 */
[----:B------:R-:W-:Y:S02]  /*dcc0*/  ULDC UR6, c[0x0][0x608] ;  /* 0x0001820000067ab9 */ /* 0x000fe40000000800 */
[----:B------:R-:W-:Y:S01]  /*dcd0*/  IMAD.X R3, RZ, RZ, ~R3, P0 ;  /* 0x000000ffff037224 */ /* 0x000fe200000e0e03 */
[----:B------:R-:W-:Y:S01]  /*dce0*/  ISETP.NE.U32.AND P0, PT, RZ, UR8, PT ;  /* 0x00000008ff007c0c */ /* 0x000fe2000bf05070 */
[----:B------:R-:W-:Y:S01]  /*dcf0*/  IMAD.WIDE.U32 R4, R6, UR4, R16 ;  /* 0x0000000406047c25 */ /* 0x000fe2000f8e0010 */
[----:B------:R-:W0:Y:S02]  /*dd00*/  LDC R9, c[0x0][0x148] ;  /* 0x00005200ff097b82 */ /* 0x000e240000000800 */
[----:B------:R-:W-:Y:S01]  /*dd10*/  ISETP.NE.AND.EX P0, PT, RZ, UR9, PT, P0 ;  /* 0x00000009ff007c0c */ /* 0x000fe2000bf05300 */
[----:B------:R-:W-:Y:S01]  /*dd20*/  IMAD R3, R3, UR4, RZ ;  /* 0x0000000403037c24 */ /* 0x000fe2000f8e02ff */
[----:B------:R-:W-:-:S02]  /*dd30*/  ULDC UR4, c[0x0][0x150] ;  /* 0x0000540000047ab9 */ /* 0x000fc40000000800 */
[----:B------:R-:W-:Y:S01]  /*dd40*/  FMUL R7, R7, UR4 ;  /* 0x0000000407077c20 */ /* 0x000fe20008400000 */
[----:B------:R-:W-:Y:S01]  /*dd50*/  IMAD R3, R6, UR5, R3 ;  /* 0x0000000506037c24 */ /* 0x000fe2000f8e0203 */
[----:B------:R-:W-:Y:S01]  /*dd60*/  ULDC UR4, c[0x0][0x618] ;  /* 0x0001860000047ab9 */ /* 0x000fe20000000800 */
[----:B------:R-:W-:Y:S02]  /*dd70*/  ULDC UR5, c[0x0][0x154] ;  /* 0x0000550000057ab9 */ /* 0x000fe40000000800 */
[----:B------:R-:W-:Y:S01]  /*dd80*/  IMAD.IADD R5, R5, 0x1, R3 ;  /* 0x0000000105057824 */ /* 0x000fe200078e0203 */
[----:B------:R-:W3:Y:S04]  /*dd90*/  F2I.U32.TRUNC.NTZ R7, R7 ;  /* 0x0000000700077305 */ /* 0x000ee8000020f000 */
[----:B------:R-:W-:-:S02]  /*dda0*/  SHF.R.U64 R3, R4, UR4, R5 ;  /* 0x0000000404037c19 */ /* 0x000fc40008001205 */
[----:B-1----:R-:W-:-:S05]  /*ddb0*/  I2FP.F32.U32 R4, R0 ;  /* 0x0000000000047245 */ /* 0x002fca0000201000 */
[----:B------:R-:W-:Y:S01]  /*ddc0*/  FMUL R12, R4, UR5 ;  /* 0x00000005040c7c20 */ /* 0x000fe20008400000 */
[----:B------:R-:W-:Y:S01]  /*ddd0*/  SHF.R.U32.HI R4, RZ, UR4, R5 ;  /* 0x00000004ff047c19 */ /* 0x000fe20008011605 */
[----:B------:R-:W-:Y:S01]  /*dde0*/  ULDC UR4, c[0x0][0x658] ;  /* 0x0001960000047ab9 */ /* 0x000fe20000000800 */
[----:B---3--:R-:W-:Y:S02]  /*ddf0*/  IMAD.MOV R7, RZ, RZ, -R7 ;  /* 0x000000ffff077224 */ /* 0x008fe400078e0a07 */
[--C-:B------:R-:W-:Y:S01]  /*de00*/  SHF.R.U64 R11, R3, UR6, R4.reuse ;  /* 0x00000006030b7c19 */ /* 0x100fe20008001204 */
[----:B------:R-:W1:Y:S01]  /*de10*/  F2I.U32.TRUNC.NTZ R12, R12 ;  /* 0x0000000c000c7305 */ /* 0x000e62000020f000 */
[----:B------:R-:W-:Y:S01]  /*de20*/  SHF.R.U32.HI R4, RZ, UR6, R4 ;  /* 0x00000006ff047c19 */ /* 0x000fe20008011604 */
[----:B--2---:R-:W-:-:S03]  /*de30*/  IMAD R10, R15, R7, R10 ;  /* 0x000000070f0a7224 */ /* 0x004fc600078e020a */
[--C-:B------:R-:W-:Y:S02]  /*de40*/  SHF.R.U64 R8, R11, UR4, R4.reuse ;  /* 0x000000040b087c19 */ /* 0x100fe40008001204 */
[----:B------:R-:W-:-:S03]  /*de50*/  SHF.R.U32.HI R13, RZ, UR4, R4 ;  /* 0x00000004ff0d7c19 */ /* 0x000fc60008011604 */
[----:B------:R-:W-:Y:S02]  /*de60*/  IMAD.MOV.U32 R4, RZ, RZ, R8 ;  /* 0x000000ffff047224 */ /* 0x000fe400078e0008 */
[----:B------:R-:W-:Y:S01]  /*de70*/  IMAD.MOV.U32 R5, RZ, RZ, R13 ;  /* 0x000000ffff057224 */ /* 0x000fe200078e000d */
[----:B01----:R-:W-:Y:S06]  /*de80*/  @!P0 BRA `(.L_x_318) ;  /* 0x0000000000288947 */ /* 0x003fec0003800000 */
[----:B------:R-:W-:Y:S02]  /*de90*/  ULDC UR4, c[0x0][0x64c] ;  /* 0x0001930000047ab9 */ /* 0x000fe40000000800 */
[----:B------:R-:W-:-:S05]  /*dea0*/  IADD3 R5, P0, R8, UR4, RZ ;  /* 0x0000000408057c10 */ /* 0x000fca000ff1e0ff */
[----:B------:R-:W-:-:S04]  /*deb0*/  IMAD.X R13, RZ, RZ, R13, P0 ;  /* 0x000000ffff0d7224 */ /* 0x000fc800000e060d */
[----:B------:R-:W-:-:S04]  /*dec0*/  IMAD.WIDE.U32 R6, R13, UR8, RZ ;  /* 0x000000080d067c25 */ /* 0x000fc8000f8e00ff */
[----:B------:R-:W-:-:S04]  /*ded0*/  IMAD.WIDE.U32 R6, P0, R5, UR9, R6 ;  /* 0x0000000905067c25 */ /* 0x000fc8000f800006 */
[----:B------:R-:W-:-:S04]  /*dee0*/  IMAD.WIDE.U32 R4, R5, UR8, RZ ;  /* 0x0000000805047c25 */ /* 0x000fc8000f8e00ff */
[----:B------:R-:W-:Y:S01]  /*def0*/  IMAD.MOV.U32 R4, RZ, RZ, R7 ;  /* 0x000000ffff047224 */ /* 0x000fe200078e0007 */
[----:B------:R-:W-:Y:S01]  /*df00*/  IADD3 RZ, P1, R5, R6, RZ ;  /* 0x0000000605ff7210 */ /* 0x000fe20007f3e0ff */
[----:B------:R-:W-:-:S04]  /*df10*/  IMAD.X R5, RZ, RZ, RZ, P0 ;  /* 0x000000ffff057224 */ /* 0x000fc800000e06ff */
[----:B------:R-:W-:-:S08]  /*df20*/  IMAD.WIDE.U32.X R4, R13, UR9, R4, P1 ;  /* 0x000000090d047c25 */ /* 0x000fd000088e0404 */
.L_x_318:
[----:B------:R-:W-:Y:S01]  /*df30*/  ISETP.NE.AND P0, PT, R2, 0x1, PT ;  /* 0x000000010200780c */ /* 0x000fe20003f05270 */
[----:B------:R-:W-:Y:S01]  /*df40*/  ULDC UR4, c[0x0][0x648] ;  /* 0x0001920000047ab9 */ /* 0x000fe20000000800 */
[----:B------:R-:W-:Y:S01]  /*df50*/  LOP3.LUT R11, R11, UR42, RZ, 0xc0, !PT ;  /* 0x0000002a0b0b7c12 */ /* 0x000fe2000f8ec0ff */
[----:B------:R-:W-:Y:S01]  /*df60*/  IMAD.MOV R12, RZ, RZ, -R12 ;  /* 0x000000ffff0c7224 */ /* 0x000fe200078e0a0c */
[----:B------:R-:W-:Y:S01]  /*df70*/  SHF.R.U64 R4, R4, UR4, R5 ;  /* 0x0000000404047c19 */ /* 0x000fe20008001205 */
[----:B------:R-:W-:Y:S01]  /*df80*/  ULDC UR4, c[0x0][0x638] ;  /* 0x00018e0000047ab9 */ /* 0x000fe20000000800 */
[----:B------:R-:W-:Y:S01]  /*df90*/  LOP3.LUT R31, R3, UR40, RZ, 0xc0, !PT ;  /* 0x00000028031f7c12 */ /* 0x000fe2000f8ec0ff */
[----:B------:R-:W-:Y:S02]  /*dfa0*/  ULDC UR5, c[0x0][0x610] ;  /* 0x0001840000057ab9 */ /* 0x000fe40000000800 */
[----:B------:R-:W-:Y:S02]  /*dfb0*/  IMAD.MOV R5, RZ, RZ, -R4 ;  /* 0x000000ffff057224 */ /* 0x000fe400078e0a04 */
[----:B------:R-:W-:-:S02]  /*dfc0*/  IMAD R11, R4, UR41, R11 ;  /* 0x00000029040b7c24 */ /* 0x000fc4000f8e020b */
[----:B------:R-:W-:Y:S02]  /*dfd0*/  @P0 IMAD R10, R9, R12, R0 ;  /* 0x0000000c090a0224 */ /* 0x000fe400078e0200 */
[----:B------:R-:W-:Y:S01]  /*dfe0*/  IMAD R8, R5, UR4, R8 ;  /* 0x0000000405087c24 */ /* 0x000fe2000f8e0208 */
[----:B------:R-:W-:Y:S01]  /*dff0*/  ULDC UR4, c[0x0][0x600] ;  /* 0x0001800000047ab9 */ /* 0x000fe20000000800 */
[----:B------:R-:W-:Y:S02]  /*e000*/  IMAD R10, R11, UR5, R10 ;  /* 0x000000050b0a7c24 */ /* 0x000fe4000f8e020a */
[----:B------:R-:W-:Y:S02]  /*e010*/  IMAD R31, R8, UR4, R31 ;  /* 0x00000004081f7c24 */ /* 0x000fe4000f8e021f */
[----:B------:R-:W-:-:S03]  /*e020*/  IMAD.MOV.U32 R0, RZ, RZ, 0x1 ;  /* 0x00000001ff007424 */ /* 0x000fc600078e00ff */
[----:B------:R-:W-:Y:S02]  /*e030*/  SEL R30, R31, R10, !P0 ;  /* 0x0000000a1f1e7207 */ /* 0x000fe40004000000 */
[----:B------:R-:W-:-:S07]  /*e040*/  SEL R31, R10, R31, !P0 ;  /* 0x0000001f0a1f7207 */ /* 0x000fce0004000000 */
.L_x_316:
[----:B------:R-:W-:Y:S05]  /*e050*/  BSYNC B0 ;  /* 0x0000000000007941 */ /* 0x000fea0003800000 */
.L_x_315:
[----:B------:R-:W-:-:S13]  /*e060*/  LOP3.LUT P0, RZ, R0, 0xff, RZ, 0xc0, !PT ;  /* 0x000000ff00ff7812 */ /* 0x000fda000780c0ff */
[----:B------:R-:W-:Y:S05]  /*e070*/  @P0 BRA `(.L_x_319) ;  /* 0xfffffff000a00947 */ /* 0x000fea000383ffff */
[----:B------:R-:W-:Y:S05]  /*e080*/  BSYNC B7 ;  /* 0x0000000000077941 */ /* 0x000fea0003800000 */
.L_x_305:
[----:B------:R-:W-:-:S03]  /*e090*/  UMOV UR4, 0xffffffff ;  /* 0xffffffff00047882 */ /* 0x000fc60000000000 */
[----:B------:R-:W-:Y:S05]  /*e0a0*/  BRA.DIV UR4, `(.L_x_320) ;  /* 0x0000000604447947 */ /* 0x000fea000b800000 */
[----:B------:R-:W-:-:S13]  /*e0b0*/  ELECT P6, URZ, PT ;  /* 0x00000000003f782f */ /* 0x000fda00038c0000 */
.L_x_336:
[----:B------:R-:W-:Y:S04]  /*e0c0*/  BSSY B0, `(.L_x_321) ;  /* 0x000002b000007945 */ /* 0x000fe80003800000 */
[----:B------:R-:W-:Y:S05]  /*e0d0*/  @!P6 BRA `(.L_x_322) ;  /* 0x0000000000a4e947 */ /* 0x000fea0003800000 */
[----:B------:R-:W-:-:S04]  /*e0e0*/  LOP3.LUT R19, R19, 0x2, RZ, 0xfc, !PT ;  /* 0x0000000213137812 */ /* 0x000fc800078efcff */
[----:B------:R-:W-:-:S13]  /*e0f0*/  ISETP.NE.AND P0, PT, R19, 0x3, PT ;  /* 0x000000031300780c */ /* 0x000fda0003f05270 */
[----:B------:R-:W-:Y:S05]  /*e100*/  @!P0 BRA `(.L_x_323) ;  /* 0x0000000000048947 */ /* 0x000fea0003800000 */
[----:B------:R-:W-:Y:S01]  /*e110*/  BPT.TRAP 0x1 ;  /* 0x000000040000795c */ /* 0x000fe20000300000 */
.L_x_323:
[----:B------:R-:W0:Y:S01]  /*e120*/  S2R R3, SR_CgaCtaId ;  /* 0x0000000000037919 */ /* 0x000e220000008800 */
[----:B------:R-:W-:Y:S02]  /*e130*/  MOV R0, 0x400 ;  /* 0x0000040000007802 */ /* 0x000fe40000000f00 */
[----:B------:R-:W-:Y:S02]  /*e140*/  SHF.L.U32 R2, R27, 0x1f, RZ ;  /* 0x0000001f1b027819 */ /* 0x000fe400000006ff */
[----:B0-----:R-:W-:-:S05]  /*e150*/  LEA R3, R3, R0, 0x18 ;  /* 0x0000000003037211 */ /* 0x001fca00078ec0ff */
[----:B------:R-:W-:-:S04]  /*e160*/  VIADD R3, R3, 0x20 ;  /* 0x0000002003037836 */ /* 0x000fc80000000000 */
[C---:B------:R-:W-:Y:S02]  /*e170*/  IMAD R5, R28.reuse, 0x8, R3 ;  /* 0x000000081c057824 */ /* 0x040fe400078e0203 */
[----:B------:R-:W-:Y:S02]  /*e180*/  VIADD R28, R28, 0x1 ;  /* 0x000000011c1c7836 */ /* 0x000fe40000000000 */
[----:B------:R-:W0:Y:S03]  /*e190*/  SYNCS.PHASECHK.TRANS64.TRYWAIT P0, [R5+URZ], R2 ;  /* 0x00000002050075a7 */ /* 0x000e26000800017f */
[----:B------:R-:W-:-:S04]  /*e1a0*/  ISETP.NE.AND P1, PT, R28, 0x4, PT ;  /* 0x000000041c00780c */ /* 0x000fc80003f25270 */
[----:B------:R-:W-:Y:S02]  /*e1b0*/  SEL R0, RZ, 0x1, P1 ;  /* 0x00000001ff007807 */ /* 0x000fe40000800000 */
[----:B------:R-:W-:Y:S02]  /*e1c0*/  SEL R28, R28, RZ, P1 ;  /* 0x000000ff1c1c7207 */ /* 0x000fe40000800000 */
[----:B------:R-:W-:-:S03]  /*e1d0*/  LOP3.LUT R27, R27, R0, RZ, 0x3c, !PT ;  /* 0x000000001b1b7212 */ /* 0x000fc600078e3cff */
[----:B------:R-:W-:Y:S01]  /*e1e0*/  IMAD R7, R28, 0x8, R3 ;  /* 0x000000081c077824 */ /* 0x000fe200078e0203 */
[----:B------:R-:W-:Y:S01]  /*e1f0*/  SHF.L.U32 R4, R27, 0x1f, RZ ;  /* 0x0000001f1b047819 */ /* 0x000fe200000006ff */
[----:B0-----:R-:W-:Y:S06]  /*e200*/  @!P0 BRA `(.L_x_324) ;  /* 0x00000004000c8947 */ /* 0x001fec0003800000 */
.L_x_337:
[----:B------:R-:W1:Y:S01]  /*e210*/  SYNCS.PHASECHK.TRANS64.TRYWAIT P0, [R7+URZ], R4 ;  /* 0x00000004070075a7 */ /* 0x000e62000800017f */
[----:B------:R-:W-:-:S05]  /*e220*/  VIADD R0, R28, 0x1 ;  /* 0x000000011c007836 */ /* 0x000fca0000000000 */
[----:B------:R-:W-:-:S04]  /*e230*/  ISETP.NE.AND P1, PT, R0, 0x4, PT ;  /* 0x000000040000780c */ /* 0x000fc80003f25270 */
[----:B0-----:R-:W-:Y:S02]  /*e240*/  SEL R2, RZ, 0x1, P1 ;  /* 0x00000001ff027807 */ /* 0x001fe40000800000 */
[----:B------:R-:W-:Y:S02]  /*e250*/  SEL R0, R0, RZ, P1 ;  /* 0x000000ff00007207 */ /* 0x000fe40000800000 */
[----:B------:R-:W-:-:S03]  /*e260*/  LOP3.LUT R27, R27, R2, RZ, 0x3c, !PT ;  /* 0x000000021b1b7212 */ /* 0x000fc600078e3cff */
[----:B------:R-:W-:Y:S01]  /*e270*/  IMAD R6, R0, 0x8, R3 ;  /* 0x0000000800067824 */ /* 0x000fe200078e0203 */
[----:B------:R-:W-:Y:S01]  /*e280*/  SHF.L.U32 R5, R27, 0x1f, RZ ;  /* 0x0000001f1b057819 */ /* 0x000fe200000006ff */
[----:B-1----:R-:W-:Y:S06]  /*e290*/  @!P0 BRA `(.L_x_325) ;  /* 0x0000000000fc8947 */ /* 0x002fec0003800000 */
.L_x_338:
[----:B------:R-:W1:Y:S01]  /*e2a0*/  SYNCS.PHASECHK.TRANS64.TRYWAIT P0, [R6+URZ], R5 ;  /* 0x00000005060075a7 */ /* 0x000e62000800017f */
[----:B------:R-:W-:-:S05]  /*e2b0*/  VIADD R0, R0, 0x1 ;  /* 0x0000000100007836 */ /* 0x000fca0000000000 */
[----:B------:R-:W-:-:S04]  /*e2c0*/  ISETP.NE.AND P1, PT, R0, 0x4, PT ;  /* 0x000000040000780c */ /* 0x000fc80003f25270 */
[----:B------:R-:W-:Y:S02]  /*e2d0*/  SEL R2, RZ, 0x1, P1 ;  /* 0x00000001ff027807 */ /* 0x000fe40000800000 */
[----:B------:R-:W-:Y:S02]  /*e2e0*/  SEL R0, R0, RZ, P1 ;  /* 0x000000ff00007207 */ /* 0x000fe40000800000 */
[----:B------:R-:W-:Y:S01]  /*e2f0*/  LOP3.LUT R2, R27, R2, RZ, 0x3c, !PT ;  /* 0x000000021b027212 */ /* 0x000fe200078e3cff */
[----:B-1----:R-:W-:Y:S06]  /*e300*/  @!P0 BRA `(.L_x_326) ;  /* 0x0000000000f48947 */ /* 0x002fec0003800000 */
.L_x_339:
[----:B------:R-:W-:Y:S01]  /*e310*/  IMAD R3, R0, 0x8, R3 ;  /* 0x0000000800037824 */ /* 0x000fe200078e0203 */
[----:B------:R-:W-:-:S07]  /*e320*/  SHF.L.U32 R0, R2, 0x1f, RZ ;  /* 0x0000001f02007819 */ /* 0x000fce00000006ff */
.L_x_327:
[----:B--2---:R2:W3:Y:S02]  /*e330*/  SYNCS.PHASECHK.TRANS64.TRYWAIT P0, [R3+URZ], R0 ;  /* 0x00000000030075a7 */ /* 0x0044e4000800017f */
[----:B---3--:R-:W-:Y:S05]  /*e340*/  @!P0 NANOSLEEP.SYNCS 0x989680 ;  /* 0x009896800000895d */ /* 0x008fea0003900000 */
[----:B------:R-:W3:Y:S02]  /*e350*/  @!P0 SYNCS.PHASECHK.TRANS64 P0, [R3+URZ], R0 ;  /* 0x00000000030085a7 */ /* 0x000ee4000800007f */
[----:B---3--:R-:W-:Y:S05]  /*e360*/  @!P0 BRA `(.L_x_327) ;  /* 0xfffffffc00f08947 */ /* 0x008fea000383ffff */
.L_x_322:
[----:B------:R-:W-:Y:S05]  /*e370*/  BSYNC B0 ;  /* 0x0000000000007941 */ /* 0x000fea0003800000 */
.L_x_321:
[----:B------:R-:W-:Y:S05]  /*e380*/  EXIT ;  /* 0x000000000000794d */ /* 0x000fea0003800000 */
.L_x_16:
[----:B------:R-:W-:Y:S02]  /*e390*/  IMAD.MOV.U32 R12, RZ, RZ, RZ ;  /* 0x000000ffff0c7224 */ /* 0x000fe400078e00ff */
[----:B------:R-:W-:Y:S02]  /*e3a0*/  IMAD.MOV.U32 R11, RZ, RZ, 0x1f ;  /* 0x0000001fff0b7424 */ /* 0x000fe400078e00ff */
[----:B------:R-:W-:-:S07]  /*e3b0*/  IMAD.MOV.U32 R15, RZ, RZ, -0x1 ;  /* 0xffffffffff0f7424 */ /* 0x000fce00078e00ff */
[----:B012--5:R-:W-:Y:S05]  /*e3c0*/  WARPSYNC.COLLECTIVE R15, `(.L_x_328) ;  /* 0x000000000f087348 */ /* 0x027fea0003c00000 */
[----:B------:R3:W4:Y:S02]  /*e3d0*/  SHFL.IDX P6, R14, R13, R12, R11 ;  /* 0x0000000c0d0e7389 */ /* 0x00072400000c000b */
[----:B012345:R-:W-:Y:S01]  /*e3e0*/  ENDCOLLECTIVE ;  /* 0x000000000000791b */ /* 0x03ffe20003800000 */
.L_x_328:
[----:B------:R-:W-:Y:S05]  /*e3f0*/  BRA `(.L_x_329) ;  /* 0xffffff2c00cc7947 */ /* 0x000fea000383ffff */
.L_x_20:
[----:B-1----:R1:W3:Y:S02]  /*e400*/  SYNCS.PHASECHK.TRANS64.TRYWAIT P1, [R4+URZ], R3 ;  /* 0x00000003040075a7 */ /* 0x0022e4000802017f */
[----:B---3--:R-:W-:Y:S05]  /*e410*/  @!P1 NANOSLEEP.SYNCS 0x989680 ;  /* 0x009896800000995d */ /* 0x008fea0003900000 */
[----:B------:R-:W3:Y:S02]  /*e420*/  @!P1 SYNCS.PHASECHK.TRANS64 P1, [R4+URZ], R3 ;  /* 0x00000003040095a7 */ /* 0x000ee4000802007f */
[----:B---3--:R-:W-:Y:S05]  /*e430*/  @!P1 BRA `(.L_x_20) ;  /* 0xfffffffc00f09947 */ /* 0x008fea000383ffff */
[----:B------:R-:W-:Y:S05]  /*e440*/  BRA `(.L_x_19) ;  /* 0xffffff2c00f87947 */ /* 0x000fea000383ffff */
.L_x_25:
[----:B0-----:R0:W1:Y:S02]  /*e450*/  SYNCS.PHASECHK.TRANS64.TRYWAIT P1, [R7+URZ], R8 ;  /* 0x00000008070075a7 */ /* 0x001064000802017f */
[----:B-1----:R-:W-:Y:S05]  /*e460*/  @!P1 NANOSLEEP.SYNCS 0x989680 ;  /* 0x009896800000995d */ /* 0x002fea0003900000 */
[----:B------:R-:W1:Y:S02]  /*e470*/  @!P1 SYNCS.PHASECHK.TRANS64 P1, [R7+URZ], R8 ;  /* 0x00000008070095a7 */ /* 0x000e64000802007f */
[----:B-1----:R-:W-:Y:S05]  /*e480*/  @!P1 BRA `(.L_x_25) ;  /* 0xfffffffc00f09947 */ /* 0x002fea000383ffff */
[----:B------:R-:W-:Y:S05]  /*e490*/  BRA `(.L_x_24) ;  /* 0xffffff3800d87947 */ /* 0x000fea000383ffff */
.L_x_33:
[----:B0-----:R0:W1:Y:S02]  /*e4a0*/  SYNCS.PHASECHK.TRANS64.TRYWAIT P1, [R10+URZ], R9 ;  /* 0x000000090a0075a7 */ /* 0x001064000802017f */
[----:B-1----:R-:W-:Y:S05]  /*e4b0*/  @!P1 NANOSLEEP.SYNCS 0x989680 ;  /* 0x009896800000995d */ /* 0x002fea0003900000 */
[----:B------:R-:W1:Y:S02]  /*e4c0*/  @!P1 SYNCS.PHASECHK.TRANS64 P1, [R10+URZ], R9 ;  /* 0x000000090a0095a7 */ /* 0x000e64000802007f */
[----:B-1----:R-:W-:Y:S05]  /*e4d0*/  @!P1 BRA `(.L_x_33) ;  /* 0xfffffffc00f09947 */ /* 0x002fea000383ffff */
[----:B------:R-:W-:Y:S05]  /*e4e0*/  BRA `(.L_x_32) ;  /* 0xffffff4400a07947 */ /* 0x000fea000383ffff */
.L_x_306:
[----:B------:R-:W-:Y:S01]  /*e4f0*/  BSSY B0, `(.L_x_330) ;  /* 0x0000006000007945 */ /* 0x000fe20003800000 */
[----:B------:R-:W-:-:S07]  /*e500*/  IMAD.MOV.U32 R15, RZ, RZ, -0x1 ;  /* 0xffffffffff0f7424 */ /* 0x000fce00078e00ff */
[----:B------:R-:W-:Y:S05]  /*e510*/  WARPSYNC.COLLECTIVE R15, `(.L_x_331) ;  /* 0x000000000f0c7348 */ /* 0x000fea0003c00000 */
[----:B------:R-:W-:Y:S02]  /*e520*/  ELECT P6, UR62, PT ;  /* 0x00000000003e782f */ /* 0x000fe400038c0000 */
[----:B------:R-:W-:Y:S01]  /*e530*/  MOV R14, UR62 ;  /* 0x0000003e000e7c02 */ /* 0x000fe20008000f00 */
[----:B------:R-:W-:Y:S10]  /*e540*/  ENDCOLLECTIVE ;  /* 0x000000000000791b */ /* 0x000ff40003800000 */
.L_x_331:
[----:B------:R-:W-:Y:S05]  /*e550*/  BSYNC B0 ;  /* 0x0000000000007941 */ /* 0x000fea0003800000 */
.L_x_330:
[----:B------:R-:W-:Y:S05]  /*e560*/  BRA `(.L_x_332) ;  /* 0xffffffec00707947 */ /* 0x000fea000383ffff */
.L_x_311:
[----:B0-----:R0:W2:Y:S02]  /*e570*/  SYNCS.PHASECHK.TRANS64.TRYWAIT P0, [R7+URZ+0x20], R4 ;  /* 0x00002004070075a7 */ /* 0x0010a4000800017f */
[----:B--2---:R-:W-:Y:S05]  /*e580*/  @!P0 NANOSLEEP.SYNCS 0x989680 ;  /* 0x009896800000895d */ /* 0x004fea0003900000 */
[----:B------:R-:W2:Y:S02]  /*e590*/  @!P0 SYNCS.PHASECHK.TRANS64 P0, [R7+URZ+0x20], R4 ;  /* 0x00002004070085a7 */ /* 0x000ea4000800007f */
[----:B--2---:R-:W-:Y:S05]  /*e5a0*/  @!P0 BRA `(.L_x_311) ;  /* 0xfffffffc00f08947 */ /* 0x004fea000383ffff */
[----:B------:R-:W-:Y:S05]  /*e5b0*/  BRA `(.L_x_333) ;  /* 0xfffffff000447947 */ /* 0x000fea000383ffff */
.L_x_320:
[----:B------:R-:W-:Y:S01]  /*e5c0*/  BSSY B0, `(.L_x_334) ;  /* 0x0000006000007945 */ /* 0x000fe20003800000 */
[----:B------:R-:W-:-:S07]  /*e5d0*/  IMAD.MOV.U32 R15, RZ, RZ, -0x1 ;  /* 0xffffffffff0f7424 */ /* 0x000fce00078e00ff */
[----:B------:R-:W-:Y:S05]  /*e5e0*/  WARPSYNC.COLLECTIVE R15, `(.L_x_335) ;  /* 0x000000000f0c7348 */ /* 0x000fea0003c00000 */
[----:B------:R-:W-:Y:S02]  /*e5f0*/  ELECT P6, UR62, PT ;  /* 0x00000000003e782f */ /* 0x000fe400038c0000 */
[----:B------:R-:W-:Y:S01]  /*e600*/  MOV R14, UR62 ;  /* 0x0000003e000e7c02 */ /* 0x000fe20008000f00 */
[----:B------:R-:W-:Y:S10]  /*e610*/  ENDCOLLECTIVE ;  /* 0x000000000000791b */ /* 0x000ff40003800000 */
.L_x_335:
[----:B------:R-:W-:Y:S05]  /*e620*/  BSYNC B0 ;  /* 0x0000000000007941 */ /* 0x000fea0003800000 */
.L_x_334:
[----:B------:R-:W-:Y:S05]  /*e630*/  BRA `(.L_x_336) ;  /* 0xfffffff800a07947 */ /* 0x000fea000383ffff */
.L_x_324:
[----:B0-----:R0:W1:Y:S02]  /*e640*/  SYNCS.PHASECHK.TRANS64.TRYWAIT P0, [R5+URZ], R2 ;  /* 0x00000002050075a7 */ /* 0x001064000800017f */
[----:B-1----:R-:W-:Y:S05]  /*e650*/  @!P0 NANOSLEEP.SYNCS 0x989680 ;  /* 0x009896800000895d */ /* 0x002fea0003900000 */
[----:B------:R-:W1:Y:S02]  /*e660*/  @!P0 SYNCS.PHASECHK.TRANS64 P0, [R5+URZ], R2 ;  /* 0x00000002050085a7 */ /* 0x000e64000800007f */
[----:B-1----:R-:W-:Y:S05]  /*e670*/  @!P0 BRA `(.L_x_324) ;  /* 0xfffffffc00f08947 */ /* 0x002fea000383ffff */
[----:B------:R-:W-:Y:S05]  /*e680*/  BRA `(.L_x_337) ;  /* 0xfffffff800e07947 */ /* 0x000fea000383ffff */
.L_x_325:
[----:B0-----:R0:W1:Y:S02]  /*e690*/  SYNCS.PHASECHK.TRANS64.TRYWAIT P0, [R7+URZ], R4 ;  /* 0x00000004070075a7 */ /* 0x001064000800017f */
[----:B-1----:R-:W-:Y:S05]  /*e6a0*/  @!P0 NANOSLEEP.SYNCS 0x989680 ;  /* 0x009896800000895d */ /* 0x002fea0003900000 */
[----:B------:R-:W1:Y:S02]  /*e6b0*/  @!P0 SYNCS.PHASECHK.TRANS64 P0, [R7+URZ], R4 ;  /* 0x00000004070085a7 */ /* 0x000e64000800007f */
[----:B-1----:R-:W-:Y:S05]  /*e6c0*/  @!P0 BRA `(.L_x_325) ;  /* 0xfffffffc00f08947 */ /* 0x002fea000383ffff */
[----:B------:R-:W-:Y:S05]  /*e6d0*/  BRA `(.L_x_338) ;  /* 0xfffffff800f07947 */ /* 0x000fea000383ffff */
.L_x_326:
[----:B-1----:R1:W2:Y:S02]  /*e6e0*/  SYNCS.PHASECHK.TRANS64.TRYWAIT P0, [R6+URZ], R5 ;  /* 0x00000005060075a7 */ /* 0x0022a4000800017f */
[----:B--2---:R-:W-:Y:S05]  /*e6f0*/  @!P0 NANOSLEEP.SYNCS 0x989680 ;  /* 0x009896800000895d */ /* 0x004fea0003900000 */
[----:B------:R-:W2:Y:S02]  /*e700*/  @!P0 SYNCS.PHASECHK.TRANS64 P0, [R6+URZ], R5 ;  /* 0x00000005060085a7 */ /* 0x000ea4000800007f */
[----:B--2---:R-:W-:Y:S05]  /*e710*/  @!P0 BRA `(.L_x_326) ;  /* 0xfffffffc00f08947 */ /* 0x004fea000383ffff */
[----:B------:R-:W-:Y:S05]  /*e720*/  BRA `(.L_x_339) ;  /* 0xfffffff800f87947 */ /* 0x000fea000383ffff */
.L_x_340:
[----:B------:R-:W-:-:S00]  /*e730*/  BRA `(.L_x_340) ;  /* 0xfffffffc00fc7947 */ /* 0x000fc0000383ffff */
[----:B------:R-:W-:-:S00]  /*e740*/  NOP ;  /* 0x0000000000007918 */ /* 0x000fc00000000000 */
        /* <DEDUP_REMOVED lines=11> */
.L_x_341:


//--------------------- .nv.global.init           --------------------------
	.section	.nv.global.init,"aw",@progbits
.nv.global.init:
	.type		$str$24,@object
	.size		$str$24,($str$25 - $str$24)
$str$24:
        /*0000*/ 	.byte	0x28, 0x61, 0x64, 0x64, 0x72, 0x65, 0x73, 0x73, 0x20, 0x26, 0x20, 0x6d, 0x61, 0x73, 0x6b, 0x29
        /*0010*/ 	.byte	0x20, 0x3d, 0x3d, 0x20, 0x30, 0x00
	.type		$str$25,@object
	.size		$str$25,(__unnamed_1 - $str$25)
$str$25:
        /*0016*/ 	.byte	0x2f, 0x74, 0x6d, 0x70, 0x2f, 0x63, 0x75, 0x74, 0x6c, 0x61, 0x73, 0x73, 0x5f, 0x73, 0x77, 0x65
        /*0026*/ 	.byte	0x65, 0x70, 0x5f, 0x73, 0x72, 0x63, 0x2f, 0x69, 0x6e, 0x63, 0x6c, 0x75, 0x64, 0x65, 0x2f, 0x63
        /*0036*/ 	.byte	0x75, 0x74, 0x65, 0x2f, 0x70, 0x6f, 0x69, 0x6e, 0x74, 0x65, 0x72, 0x5f, 0x66, 0x6c, 0x61, 0x67
        /*0046*/ 	.byte	0x67, 0x65, 0x64, 0x2e, 0x68, 0x70, 0x70, 0x00
	.type		__unnamed_1,@object
	.size		__unnamed_1,(__unnamed_2 - __unnamed_1)
__unnamed_1:
        /*004e*/ 	.byte	0x61, 0x75, 0x74, 0x6f, 0x20, 0x63, 0x75, 0x74, 0x65, 0x3a, 0x3a, 0x61, 0x73, 0x5f, 0x70, 0x6f
        /* <DEDUP_REMOVED lines=28> */
        /*021e*/ 	.byte	0x20, 0x26, 0x5d, 0x00
	.type		__unnamed_2,@object
	.size		__unnamed_2,(.L_1 - __unnamed_2)
__unnamed_2:
        /* <DEDUP_REMOVED lines=30> */
.L_1:


//--------------------- .nv.shared._ZN7cutlass13device_kernelINS_4gemm6kernel13GemmUniversalIN4cute5tupleIJiiiiEEENS1_10collective13CollectiveMmaINS1_39MainloopSm90TmaGmmaRmemAWarpSpecializedILi4ENS5_IJNS4_1CILi1EEESB_SB_EEENS1_35KernelTmaWarpSpecializedCooperativeEEENS5_IJNSA_ILi128EEENSA_ILi256EEESF_EEENS_12float_e5m2_tENS5_IJlSB_lEEESI_NS5_IJSB_llEEENS4_8TiledMMAINS4_8MMA_AtomIJNS4_4SM904GMMA31MMA_64x256x32_F32E5M2E5M2_RS_TNILNSO_7ScaleInE1ELSQ_1EEEEEENS4_6LayoutINS5_IJNSA_ILi2EEESB_SB_EEENS5_IJSB_NSA_ILi0EEESW_EEEEENS5_IJNS4_10UnderscoreESZ_SZ_EEEEENS4_13SM90_TMA_LOADENS4_14ComposedLayoutINS4_7SwizzleILi3ELi4ELi3EEENS4_18smem_ptr_flag_bitsILi8EEENST_INS5_IJNSA_ILi8EEESF_EEENS5_IJSF_SB_EEEEEEEvNS4_8identityES12_NS13_IS15_S17_NST_INS5_IJSF_S18_EEENS5_IJSB_SF_EEEEEEENS4_9Copy_AtomIJNS4_39AutoVectorizingCopyWithAssumedAlignmentILi128EEESI_EEES1D_EENS_8epilogue10collective6detail29Sm90TmaWarpSpecializedAdapterINS1O_15DefaultEpilogueISI_SJ_SJ_NS1N_6thread17LinearCombinationISI_Li1EffLNS1S_9ScaleType4KindE0ELNS_15FloatRoundStyleE2ESI_EENS1_15EpilogueDefaultEEEEEvvEEEEvNT_6ParamsE --------------------------
	.section	.nv.shared._ZN7cutlass13device_kernelINS_4gemm6kernel13GemmUniversalIN4cute5tupleIJiiiiEEENS1_10collective13CollectiveMmaINS1_39MainloopSm90TmaGmmaRmemAWarpSpecializedILi4ENS5_IJNS4_1CILi1EEESB_SB_EEENS1_35KernelTmaWarpSpecializedCooperativeEEENS5_IJNSA_ILi128EEENSA_ILi256EEESF_EEENS_12float_e5m2_tENS5_IJlSB_lEEESI_NS5_IJSB_llEEENS4_8TiledMMAINS4_8MMA_AtomIJNS4_4SM904GMMA31MMA_64x256x32_F32E5M2E5M2_RS_TNILNSO_7ScaleInE1ELSQ_1EEEEEENS4_6LayoutINS5_IJNSA_ILi2EEESB_SB_EEENS5_IJSB_NSA_ILi0EEESW_EEEEENS5_IJNS4_10UnderscoreESZ_SZ_EEEEENS4_13SM90_TMA_LOADENS4_14ComposedLayoutINS4_7SwizzleILi3ELi4ELi3EEENS4_18smem_ptr_flag_bitsILi8EEENST_INS5_IJNSA_ILi8EEESF_EEENS5_IJSF_SB_EEEEEEEvNS4_8identityES12_NS13_IS15_S17_NST_INS5_IJSF_S18_EEENS5_IJSB_SF_EEEEEEENS4_9Copy_AtomIJNS4_39AutoVectorizingCopyWithAssumedAlignmentILi128EEESI_EEES1D_EENS_8epilogue10collective6detail29Sm90TmaWarpSpecializedAdapterINS1O_15DefaultEpilogueISI_SJ_SJ_NS1N_6thread17LinearCombinationISI_Li1EffLNS1S_9ScaleType4KindE0ELNS_15FloatRoundStyleE2ESI_EENS1_15EpilogueDefaultEEEEEvvEEEEvNT_6ParamsE,"aw",@nobits
	.sectionflags	@""
	.align	16
	.zero		1024


//--------------------- .nv.shared.reserved.0     --------------------------
	.section	.nv.shared.reserved.0,"aw",@nobits
	.weak		__nv_reservedSMEM_offset_0_alias
	.size		__nv_reservedSMEM_offset_0_alias, 0, 0
	.other		__nv_reservedSMEM_offset_0_alias,@"STO_CUDA_RESERVED_SHARED STV_DEFAULT"
__nv_reservedSMEM_offset_0_alias:
	.zero		0


//--------------------- .nv.global                --------------------------
	.section	.nv.global,"aw",@nobits
.nv.global:
	.type		_ZN40_INTERNAL_8dc987a7_4_k_cu_bbdd0a4a_233724cute1_E,@object
	.size		_ZN40_INTERNAL_8dc987a7_4_k_cu_bbdd0a4a_233724cute1_E,(_ZN40_INTERNAL_8dc987a7_4_k_cu_bbdd0a4a_233724cuda3std3__45__cpo6cbeginE - _ZN40_INTERNAL_8dc987a7_4_k_cu_bbdd0a4a_233724cute1_E)
_ZN40_INTERNAL_8dc987a7_4_k_cu_bbdd0a4a_233724cute1_E:
	.zero		1
	.type		_ZN40_INTERNAL_8dc987a7_4_k_cu_bbdd0a4a_233724cuda3std3__45__cpo6cbeginE,@object
	.size		_ZN40_INTERNAL_8dc987a7_4_k_cu_bbdd0a4a_233724cuda3std3__45__cpo6cbeginE,(_ZN40_INTERNAL_8dc987a7_4_k_cu_bbdd0a4a_233724cuda3std3__48in_placeE - _ZN40_INTERNAL_8dc987a7_4_k_cu_bbdd0a4a_233724cuda3std3__45__cpo6cbeginE)
_ZN40_INTERNAL_8dc987a7_4_k_cu_bbdd0a4a_233724cuda3std3__45__cpo6cbeginE:
	.zero		1
	.type		_ZN40_INTERNAL_8dc987a7_4_k_cu_bbdd0a4a_233724cuda3std3__48in_placeE,@object
	.size		_ZN40_INTERNAL_8dc987a7_4_k_cu_bbdd0a4a_233724cuda3std3__48in_placeE,(_ZN40_INTERNAL_8dc987a7_4_k_cu_bbdd0a4a_233724cuda3std6ranges3__45__cpo9iter_moveE - _ZN40_INTERNAL_8dc987a7_4_k_cu_bbdd0a4a_233724cuda3std3__48in_placeE)
_ZN40_INTERNAL_8dc987a7_4_k_cu_bbdd0a4a_233724cuda3std3__48in_placeE:
	.zero		1
	.type		_ZN40_INTERNAL_8dc987a7_4_k_cu_bbdd0a4a_233724cuda3std6ranges3__45__cpo9iter_moveE,@object
	.size		_ZN40_INTERNAL_8dc987a7_4_k_cu_bbdd0a4a_233724cuda3std6ranges3__45__cpo9iter_moveE,(_ZN40_INTERNAL_8dc987a7_4_k_cu_bbdd0a4a_233724cuda3std3__45__cpo5beginE - _ZN40_INTERNAL_8dc987a7_4_k_cu_bbdd0a4a_233724cuda3std6ranges3__45__cpo9iter_moveE)
_ZN40_INTERNAL_8dc987a7_4_k_cu_bbdd0a4a_233724cuda3std6ranges3__45__cpo9iter_moveE:
	.zero		1
	.type		_ZN40_INTERNAL_8dc987a7_4_k_cu_bbdd0a4a_233724cuda3std3__45__cpo5beginE,@object
	.size		_ZN40_INTERNAL_8dc987a7_4_k_cu_bbdd0a4a_233724cuda3std3__45__cpo5beginE,(_ZN40_INTERNAL_8dc987a7_4_k_cu_bbdd0a4a_233724cuda3std3__442_GLOBAL__N__8dc987a7_4_k_cu_bbdd0a4a_233726ignoreE - _ZN40_INTERNAL_8dc987a7_4_k_cu_bbdd0a4a_233724cuda3std3__45__cpo5beginE)
_ZN40_INTERNAL_8dc987a7_4_k_cu_bbdd0a4a_233724cuda3std3__45__cpo5beginE:
	.zero		1
	.type		_ZN40_INTERNAL_8dc987a7_4_k_cu_bbdd0a4a_233724cuda3std3__442_GLOBAL__N__8dc987a7_4_k_cu_bbdd0a4a_233726ignoreE,@object
	.size		_ZN40_INTERNAL_8dc987a7_4_k_cu_bbdd0a4a_233724cuda3std3__442_GLOBAL__N__8dc987a7_4_k_cu_bbdd0a4a_233726ignoreE,(_ZN40_INTERNAL_8dc987a7_4_k_cu_bbdd0a4a_233724cute7productE - _ZN40_INTERNAL_8dc987a7_4_k_cu_bbdd0a4a_233724cuda3std3__442_GLOBAL__N__8dc987a7_4_k_cu_bbdd0a4a_233726ignoreE)
_ZN40_INTERNAL_8dc987a7_4_k_cu_bbdd0a4a_233724cuda3std3__442_GLOBAL__N__8dc987a7_4_k_cu_bbdd0a4a_233726ignoreE:
	.zero		1
	.type		_ZN40_INTERNAL_8dc987a7_4_k_cu_bbdd0a4a_233724cute7productE,@object
	.size		_ZN40_INTERNAL_8dc987a7_4_k_cu_bbdd0a4a_233724cute7productE,(_ZN40_INTERNAL_8dc987a7_4_k_cu_bbdd0a4a_233724cuda3std3__45__cpo3endE - _ZN40_INTERNAL_8dc987a7_4_k_cu_bbdd0a4a_233724cute7productE)
_ZN40_INTERNAL_8dc987a7_4_k_cu_bbdd0a4a_233724cute7productE:
	.zero		1
	.type		_ZN40_INTERNAL_8dc987a7_4_k_cu_bbdd0a4a_233724cuda3std3__45__cpo3endE,@object
	.size		_ZN40_INTERNAL_8dc987a7_4_k_cu_bbdd0a4a_233724cuda3std3__45__cpo3endE,(_ZN40_INTERNAL_8dc987a7_4_k_cu_bbdd0a4a_233724cuda3std3__419piecewise_constructE - _ZN40_INTERNAL_8dc987a7_4_k_cu_bbdd0a4a_233724cuda3std3__45__cpo3endE)
_ZN40_INTERNAL_8dc987a7_4_k_cu_bbdd0a4a_233724cuda3std3__45__cpo3endE:
	.zero		1
	.type		_ZN40_INTERNAL_8dc987a7_4_k_cu_bbdd0a4a_233724cuda3std3__419piecewise_constructE,@object
	.size		_ZN40_INTERNAL_8dc987a7_4_k_cu_bbdd0a4a_233724cuda3std3__419piecewise_constructE,(_ZN40_INTERNAL_8dc987a7_4_k_cu_bbdd0a4a_233724cuda3std3__45__cpo4cendE - _ZN40_INTERNAL_8dc987a7_4_k_cu_bbdd0a4a_233724cuda3std3__419piecewise_constructE)
_ZN40_INTERNAL_8dc987a7_4_k_cu_bbdd0a4a_233724cuda3std3__419piecewise_constructE:
	.zero		1
	.type		_ZN40_INTERNAL_8dc987a7_4_k_cu_bbdd0a4a_233724cuda3std3__45__cpo4cendE,@object
	.size		_ZN40_INTERNAL_8dc987a7_4_k_cu_bbdd0a4a_233724cuda3std3__45__cpo4cendE,(_ZN40_INTERNAL_8dc987a7_4_k_cu_bbdd0a4a_233724cuda3std6ranges3__45__cpo4swapE - _ZN40_INTERNAL_8dc987a7_4_k_cu_bbdd0a4a_233724cuda3std3__45__cpo4cendE)
_ZN40_INTERNAL_8dc987a7_4_k_cu_bbdd0a4a_233724cuda3std3__45__cpo4cendE:
	.zero		1
	.type		_ZN40_INTERNAL_8dc987a7_4_k_cu_bbdd0a4a_233724cuda3std6ranges3__45__cpo4swapE,@object
	.size		_ZN40_INTERNAL_8dc987a7_4_k_cu_bbdd0a4a_233724cuda3std6ranges3__45__cpo4swapE,(.L_9 - _ZN40_INTERNAL_8dc987a7_4_k_cu_bbdd0a4a_233724cuda3std6ranges3__45__cpo4swapE)
_ZN40_INTERNAL_8dc987a7_4_k_cu_bbdd0a4a_233724cuda3std6ranges3__45__cpo4swapE:
	.zero		1
.L_9:


//--------------------- .nv.constant0._ZN7cutlass13device_kernelINS_4gemm6kernel13GemmUniversalIN4cute5tupleIJiiiiEEENS1_10collective13CollectiveMmaINS1_39MainloopSm90TmaGmmaRmemAWarpSpecializedILi4ENS5_IJNS4_1CILi1EEESB_SB_EEENS1_35KernelTmaWarpSpecializedCooperativeEEENS5_IJNSA_ILi128EEENSA_ILi256EEESF_EEENS_12float_e5m2_tENS5_IJlSB_lEEESI_NS5_IJSB_llEEENS4_8TiledMMAINS4_8MMA_AtomIJNS4_4SM904GMMA31MMA_64x256x32_F32E5M2E5M2_RS_TNILNSO_7ScaleInE1ELSQ_1EEEEEENS4_6LayoutINS5_IJNSA_ILi2EEESB_SB_EEENS5_IJSB_NSA_ILi0EEESW_EEEEENS5_IJNS4_10UnderscoreESZ_SZ_EEEEENS4_13SM90_TMA_LOADENS4_14ComposedLayoutINS4_7SwizzleILi3ELi4ELi3EEENS4_18smem_ptr_flag_bitsILi8EEENST_INS5_IJNSA_ILi8EEESF_EEENS5_IJSF_SB_EEEEEEEvNS4_8identityES12_NS13_IS15_S17_NST_INS5_IJSF_S18_EEENS5_IJSB_SF_EEEEEEENS4_9Copy_AtomIJNS4_39AutoVectorizingCopyWithAssumedAlignmentILi128EEESI_EEES1D_EENS_8epilogue10collective6detail29Sm90TmaWarpSpecializedAdapterINS1O_15DefaultEpilogueISI_SJ_SJ_NS1N_6thread17LinearCombinationISI_Li1EffLNS1S_9ScaleType4KindE0ELNS_15FloatRoundStyleE2ESI_EENS1_15EpilogueDefaultEEEEEvvEEEEvNT_6ParamsE --------------------------
	.section	.nv.constant0._ZN7cutlass13device_kernelINS_4gemm6kernel13GemmUniversalIN4cute5tupleIJiiiiEEENS1_10collective13CollectiveMmaINS1_39MainloopSm90TmaGmmaRmemAWarpSpecializedILi4ENS5_IJNS4_1CILi1EEESB_SB_EEENS1_35KernelTmaWarpSpecializedCooperativeEEENS5_IJNSA_ILi128EEENSA_ILi256EEESF_EEENS_12float_e5m2_tENS5_IJlSB_lEEESI_NS5_IJSB_llEEENS4_8TiledMMAINS4_8MMA_AtomIJNS4_4SM904GMMA31MMA_64x256x32_F32E5M2E5M2_RS_TNILNSO_7ScaleInE1ELSQ_1EEEEEENS4_6LayoutINS5_IJNSA_ILi2EEESB_SB_EEENS5_IJSB_NSA_ILi0EEESW_EEEEENS5_IJNS4_10UnderscoreESZ_SZ_EEEEENS4_13SM90_TMA_LOADENS4_14ComposedLayoutINS4_7SwizzleILi3ELi4ELi3EEENS4_18smem_ptr_flag_bitsILi8EEENST_INS5_IJNSA_ILi8EEESF_EEENS5_IJSF_SB_EEEEEEEvNS4_8identityES12_NS13_IS15_S17_NST_INS5_IJSF_S18_EEENS5_IJSB_SF_EEEEEEENS4_9Copy_AtomIJNS4_39AutoVectorizingCopyWithAssumedAlignmentILi128EEESI_EEES1D_EENS_8epilogue10collective6detail29Sm90TmaWarpSpecializedAdapterINS1O_15DefaultEpilogueISI_SJ_SJ_NS1N_6thread17LinearCombinationISI_Li1EffLNS1S_9ScaleType4KindE0ELNS_15FloatRoundStyleE2ESI_EENS1_15EpilogueDefaultEEEEEvvEEEEvNT_6ParamsE,"a",@progbits
	.sectionflags	@""
	.align	4
.nv.constant0._ZN7cutlass13device_kernelINS_4gemm6kernel13GemmUniversalIN4cute5tupleIJiiiiEEENS1_10collective13CollectiveMmaINS1_39MainloopSm90TmaGmmaRmemAWarpSpecializedILi4ENS5_IJNS4_1CILi1EEESB_SB_EEENS1_35KernelTmaWarpSpecializedCooperativeEEENS5_IJNSA_ILi128EEENSA_ILi256EEESF_EEENS_12float_e5m2_tENS5_IJlSB_lEEESI_NS5_IJSB_llEEENS4_8TiledMMAINS4_8MMA_AtomIJNS4_4SM904GMMA31MMA_64x256x32_F32E5M2E5M2_RS_TNILNSO_7ScaleInE1ELSQ_1EEEEEENS4_6LayoutINS5_IJNSA_ILi2EEESB_SB_EEENS5_IJSB_NSA_ILi0EEESW_EEEEENS5_IJNS4_10UnderscoreESZ_SZ_EEEEENS4_13SM90_TMA_LOADENS4_14ComposedLayoutINS4_7SwizzleILi3ELi4ELi3EEENS4_18smem_ptr_flag_bitsILi8EEENST_INS5_IJNSA_ILi8EEESF_EEENS5_IJSF_SB_EEEEEEEvNS4_8identityES12_NS13_IS15_S17_NST_INS5_IJSF_S18_EEENS5_IJSB_SF_EEEEEEENS4_9Copy_AtomIJNS4_39AutoVectorizingCopyWithAssumedAlignmentILi128EEESI_EEES1D_EENS_8epilogue10collective6detail29Sm90TmaWarpSpecializedAdapterINS1O_15DefaultEpilogueISI_SJ_SJ_NS1N_6thread17LinearCombinationISI_Li1EffLNS1S_9ScaleType4KindE0ELNS_15FloatRoundStyleE2ESI_EENS1_15EpilogueDefaultEEEEEvvEEEEvNT_6ParamsE:
	.zero		1664


//--------------------- SYMBOLS --------------------------

	.type		.nv.reservedSmem.offset0,@object
	.size		.nv.reservedSmem.offset0,0x4
	.type		__assertfail,@function
